//
// Generated by NVIDIA NVVM Compiler
//
// Compiler Build ID: CL-36424714
// Cuda compilation tools, release 13.0, V13.0.88
// Based on NVVM 20.0.0
//

.version 9.0
.target sm_100
.address_size 64

	// .globl	my_kernel_kernel0
// _ZZ17my_kernel_kernel0E18PaddedInput_shared has been demoted
// _ZZ17my_kernel_kernel0E18placeholder_shared has been demoted

.visible .entry my_kernel_kernel0(
	.param .u64 .ptr .align 1 my_kernel_kernel0_param_0,
	.param .u64 .ptr .align 1 my_kernel_kernel0_param_1,
	.param .u64 .ptr .align 1 my_kernel_kernel0_param_2,
	.param .u64 .ptr .align 1 my_kernel_kernel0_param_3,
	.param .u64 .ptr .align 1 my_kernel_kernel0_param_4
)
{
	.reg .pred 	%p<4>;
	.reg .b16 	%rs<43>;
	.reg .b32 	%r<77>;
	.reg .b32 	%f<382>;
	.reg .b64 	%rd<45>;
	// demoted variable
	.shared .align 4 .b8 _ZZ17my_kernel_kernel0E18PaddedInput_shared[2688];
	// demoted variable
	.shared .align 4 .b8 _ZZ17my_kernel_kernel0E18placeholder_shared[3072];
	ld.param.u64 	%rd8, [my_kernel_kernel0_param_0];
	ld.param.u64 	%rd9, [my_kernel_kernel0_param_1];
	cvta.to.global.u64 	%rd10, %rd9;
	cvta.to.global.u64 	%rd1, %rd8;
	mov.u32 	%r1, %ctaid.x;
	mul.hi.u32 	%r22, %r1, -1840700269;
	shr.u32 	%r2, %r22, 2;
	mov.u32 	%r3, %tid.x;
	cvt.u16.u32 	%rs1, %r3;
	mul.hi.u16 	%rs2, %rs1, 1561;
	shr.u16 	%rs3, %rs2, 2;
	cvt.u32.u16 	%r23, %rs3;
	mul.lo.s16 	%rs4, %rs3, 168;
	sub.s16 	%rs5, %rs1, %rs4;
	mul.lo.s16 	%rs6, %rs5, 171;
	shr.u16 	%rs7, %rs6, 10;
	mul.wide.u16 	%r24, %rs7, 384;
	mul.hi.u16 	%rs8, %rs1, 10923;
	mul.lo.s16 	%rs9, %rs8, 6;
	sub.s16 	%rs10, %rs1, %rs9;
	shl.b16 	%rs11, %rs10, 1;
	cvt.u32.u16 	%r25, %rs11;
	mul.lo.s32 	%r26, %r1, 10752;
	mul.lo.s32 	%r27, %r2, 75264;
	shl.b32 	%r28, %r3, 1;
	cvt.u16.u32 	%rs12, %r28;
	or.b16  	%rs13, %rs12, 1;
	mul.hi.u16 	%rs14, %rs13, 1561;
	shr.u16 	%rs15, %rs14, 3;
	cvt.u32.u16 	%r29, %rs15;
	mul.lo.s16 	%rs16, %rs15, 336;
	sub.s16 	%rs17, %rs13, %rs16;
	mul.hi.u16 	%rs18, %rs17, 5462;
	mul.lo.s16 	%rs19, %rs18, 384;
	cvt.u32.u16 	%r30, %rs19;
	add.s16 	%rs20, %rs12, 448;
	mul.hi.u16 	%rs21, %rs20, 3121;
	shr.u16 	%rs22, %rs21, 4;
	cvt.u32.u16 	%r31, %rs22;
	add.s16 	%rs23, %rs12, 112;
	mul.hi.u16 	%rs24, %rs23, 5462;
	mul.lo.s16 	%rs25, %rs24, 384;
	cvt.u32.u16 	%r32, %rs25;
	add.s16 	%rs26, %rs12, 4;
	mul.hi.u16 	%rs27, %rs26, 5462;
	mul.lo.s16 	%rs28, %rs27, 12;
	sub.s16 	%rs29, %rs26, %rs28;
	cvt.u32.u16 	%r33, %rs29;
	add.s16 	%rs30, %rs12, 449;
	mul.hi.u16 	%rs31, %rs30, 3121;
	shr.u16 	%rs32, %rs31, 4;
	cvt.u32.u16 	%r34, %rs32;
	add.s16 	%rs33, %rs12, 113;
	mul.hi.u16 	%rs34, %rs33, 5462;
	mul.lo.s16 	%rs35, %rs34, 384;
	cvt.u32.u16 	%r35, %rs35;
	add.s16 	%rs36, %rs12, 5;
	and.b32  	%r4, %r28, 30;
	mul.wide.u32 	%rd11, %r3, 4;
	add.s64 	%rd12, %rd11, %rd10;
	add.s64 	%rd44, %rd12, 1792;
	mad.lo.s32 	%r36, %r34, 75264, %r27;
	add.s32 	%r37, %r36, %r26;
	add.s32 	%r38, %r37, %r35;
	mul.hi.u16 	%rs37, %rs36, 5462;
	mul.lo.s16 	%rs38, %rs37, 12;
	sub.s16 	%rs39, %rs26, %rs38;
	cvt.u32.u16 	%r39, %rs39;
	add.s32 	%r75, %r38, %r39;
	mad.lo.s32 	%r40, %r31, 75264, %r27;
	add.s32 	%r41, %r40, %r26;
	add.s32 	%r42, %r41, %r32;
	or.b32  	%r74, %r42, %r33;
	mad.lo.s32 	%r43, %r29, 75264, %r27;
	add.s32 	%r44, %r43, %r26;
	add.s32 	%r45, %r44, %r30;
	mul.hi.u16 	%rs40, %rs13, 5462;
	mul.lo.s16 	%rs41, %rs40, 12;
	sub.s16 	%rs42, %rs12, %rs41;
	cvt.u32.u16 	%r46, %rs42;
	add.s32 	%r73, %r45, %r46;
	mad.lo.s32 	%r47, %r23, 75264, %r27;
	add.s32 	%r48, %r47, %r26;
	add.s32 	%r49, %r48, %r24;
	or.b32  	%r72, %r49, %r25;
	mov.b32 	%r76, 0;
	mov.f32 	%f366, 0f00000000;
	mov.f32 	%f367, %f366;
	mov.f32 	%f368, %f366;
	mov.f32 	%f369, %f366;
	mov.f32 	%f370, %f366;
	mov.f32 	%f371, %f366;
	mov.f32 	%f372, %f366;
	mov.f32 	%f373, %f366;
	mov.f32 	%f374, %f366;
	mov.f32 	%f375, %f366;
	mov.f32 	%f376, %f366;
	mov.f32 	%f377, %f366;
	mov.f32 	%f378, %f366;
	mov.f32 	%f379, %f366;
	mov.f32 	%f380, %f366;
	mov.f32 	%f381, %f366;
$L__BB0_1:
	setp.gt.u32 	%p1, %r3, 111;
	bar.sync 	0;
	mul.wide.u32 	%rd13, %r72, 4;
	add.s64 	%rd14, %rd1, %rd13;
	ld.global.nc.f32 	%f34, [%rd14];
	shl.b32 	%r50, %r3, 3;
	mov.u32 	%r51, _ZZ17my_kernel_kernel0E18PaddedInput_shared;
	add.s32 	%r14, %r51, %r50;
	st.shared.f32 	[%r14], %f34;
	add.s32 	%r52, %r73, 1;
	mul.wide.u32 	%rd15, %r52, 4;
	add.s64 	%rd16, %rd1, %rd15;
	ld.global.nc.f32 	%f35, [%rd16];
	st.shared.f32 	[%r14+4], %f35;
	@%p1 bra 	$L__BB0_3;
	mul.wide.u32 	%rd17, %r74, 4;
	add.s64 	%rd18, %rd1, %rd17;
	ld.global.nc.f32 	%f36, [%rd18];
	st.shared.f32 	[%r14+1792], %f36;
	add.s32 	%r53, %r75, 1;
	mul.wide.u32 	%rd19, %r53, 4;
	add.s64 	%rd20, %rd1, %rd19;
	ld.global.nc.f32 	%f37, [%rd20];
	st.shared.f32 	[%r14+1796], %f37;
$L__BB0_3:
	setp.gt.u32 	%p2, %r3, 95;
	ld.global.nc.f32 	%f38, [%rd44+-1792];
	shl.b32 	%r54, %r3, 2;
	mov.u32 	%r55, _ZZ17my_kernel_kernel0E18placeholder_shared;
	add.s32 	%r15, %r55, %r54;
	st.shared.f32 	[%r15], %f38;
	ld.global.nc.f32 	%f39, [%rd44+-896];
	st.shared.f32 	[%r15+896], %f39;
	ld.global.nc.f32 	%f40, [%rd44];
	st.shared.f32 	[%r15+1792], %f40;
	@%p2 bra 	$L__BB0_5;
	ld.global.nc.f32 	%f41, [%rd44+896];
	st.shared.f32 	[%r15+2688], %f41;
$L__BB0_5:
	bar.sync 	0;
	shr.u32 	%r56, %r3, 4;
	mov.u32 	%r57, _ZZ17my_kernel_kernel0E18PaddedInput_shared;
	mad.lo.s32 	%r58, %r56, 48, %r57;
	ld.shared.f32 	%f42, [%r58];
	shl.b32 	%r59, %r4, 2;
	mov.u32 	%r60, _ZZ17my_kernel_kernel0E18placeholder_shared;
	add.s32 	%r61, %r60, %r59;
	ld.shared.f32 	%f43, [%r61];
	fma.rn.f32 	%f44, %f42, %f43, %f381;
	ld.shared.f32 	%f45, [%r61+128];
	fma.rn.f32 	%f46, %f42, %f45, %f377;
	ld.shared.f32 	%f47, [%r58+1344];
	fma.rn.f32 	%f48, %f47, %f43, %f373;
	fma.rn.f32 	%f49, %f47, %f45, %f369;
	ld.shared.f32 	%f50, [%r58+672];
	fma.rn.f32 	%f51, %f50, %f43, %f379;
	fma.rn.f32 	%f52, %f50, %f45, %f375;
	ld.shared.f32 	%f53, [%r58+2016];
	fma.rn.f32 	%f54, %f53, %f43, %f371;
	fma.rn.f32 	%f55, %f53, %f45, %f367;
	ld.shared.f32 	%f56, [%r58+4];
	ld.shared.f32 	%f57, [%r61+256];
	fma.rn.f32 	%f58, %f56, %f57, %f44;
	ld.shared.f32 	%f59, [%r61+384];
	fma.rn.f32 	%f60, %f56, %f59, %f46;
	ld.shared.f32 	%f61, [%r58+1348];
	fma.rn.f32 	%f62, %f61, %f57, %f48;
	fma.rn.f32 	%f63, %f61, %f59, %f49;
	ld.shared.f32 	%f64, [%r58+676];
	fma.rn.f32 	%f65, %f64, %f57, %f51;
	fma.rn.f32 	%f66, %f64, %f59, %f52;
	ld.shared.f32 	%f67, [%r58+2020];
	fma.rn.f32 	%f68, %f67, %f57, %f54;
	fma.rn.f32 	%f69, %f67, %f59, %f55;
	ld.shared.f32 	%f70, [%r58+8];
	ld.shared.f32 	%f71, [%r61+512];
	fma.rn.f32 	%f72, %f70, %f71, %f58;
	ld.shared.f32 	%f73, [%r61+640];
	fma.rn.f32 	%f74, %f70, %f73, %f60;
	ld.shared.f32 	%f75, [%r58+1352];
	fma.rn.f32 	%f76, %f75, %f71, %f62;
	fma.rn.f32 	%f77, %f75, %f73, %f63;
	ld.shared.f32 	%f78, [%r58+680];
	fma.rn.f32 	%f79, %f78, %f71, %f65;
	fma.rn.f32 	%f80, %f78, %f73, %f66;
	ld.shared.f32 	%f81, [%r58+2024];
	fma.rn.f32 	%f82, %f81, %f71, %f68;
	fma.rn.f32 	%f83, %f81, %f73, %f69;
	ld.shared.f32 	%f84, [%r58+12];
	ld.shared.f32 	%f85, [%r61+768];
	fma.rn.f32 	%f86, %f84, %f85, %f72;
	ld.shared.f32 	%f87, [%r61+896];
	fma.rn.f32 	%f88, %f84, %f87, %f74;
	ld.shared.f32 	%f89, [%r58+1356];
	fma.rn.f32 	%f90, %f89, %f85, %f76;
	fma.rn.f32 	%f91, %f89, %f87, %f77;
	ld.shared.f32 	%f92, [%r58+684];
	fma.rn.f32 	%f93, %f92, %f85, %f79;
	fma.rn.f32 	%f94, %f92, %f87, %f80;
	ld.shared.f32 	%f95, [%r58+2028];
	fma.rn.f32 	%f96, %f95, %f85, %f82;
	fma.rn.f32 	%f97, %f95, %f87, %f83;
	ld.shared.f32 	%f98, [%r58+16];
	ld.shared.f32 	%f99, [%r61+1024];
	fma.rn.f32 	%f100, %f98, %f99, %f86;
	ld.shared.f32 	%f101, [%r61+1152];
	fma.rn.f32 	%f102, %f98, %f101, %f88;
	ld.shared.f32 	%f103, [%r58+1360];
	fma.rn.f32 	%f104, %f103, %f99, %f90;
	fma.rn.f32 	%f105, %f103, %f101, %f91;
	ld.shared.f32 	%f106, [%r58+688];
	fma.rn.f32 	%f107, %f106, %f99, %f93;
	fma.rn.f32 	%f108, %f106, %f101, %f94;
	ld.shared.f32 	%f109, [%r58+2032];
	fma.rn.f32 	%f110, %f109, %f99, %f96;
	fma.rn.f32 	%f111, %f109, %f101, %f97;
	ld.shared.f32 	%f112, [%r58+20];
	ld.shared.f32 	%f113, [%r61+1280];
	fma.rn.f32 	%f114, %f112, %f113, %f100;
	ld.shared.f32 	%f115, [%r61+1408];
	fma.rn.f32 	%f116, %f112, %f115, %f102;
	ld.shared.f32 	%f117, [%r58+1364];
	fma.rn.f32 	%f118, %f117, %f113, %f104;
	fma.rn.f32 	%f119, %f117, %f115, %f105;
	ld.shared.f32 	%f120, [%r58+692];
	fma.rn.f32 	%f121, %f120, %f113, %f107;
	fma.rn.f32 	%f122, %f120, %f115, %f108;
	ld.shared.f32 	%f123, [%r58+2036];
	fma.rn.f32 	%f124, %f123, %f113, %f110;
	fma.rn.f32 	%f125, %f123, %f115, %f111;
	ld.shared.f32 	%f126, [%r58+24];
	ld.shared.f32 	%f127, [%r61+1536];
	fma.rn.f32 	%f128, %f126, %f127, %f114;
	ld.shared.f32 	%f129, [%r61+1664];
	fma.rn.f32 	%f130, %f126, %f129, %f116;
	ld.shared.f32 	%f131, [%r58+1368];
	fma.rn.f32 	%f132, %f131, %f127, %f118;
	fma.rn.f32 	%f133, %f131, %f129, %f119;
	ld.shared.f32 	%f134, [%r58+696];
	fma.rn.f32 	%f135, %f134, %f127, %f121;
	fma.rn.f32 	%f136, %f134, %f129, %f122;
	ld.shared.f32 	%f137, [%r58+2040];
	fma.rn.f32 	%f138, %f137, %f127, %f124;
	fma.rn.f32 	%f139, %f137, %f129, %f125;
	ld.shared.f32 	%f140, [%r58+28];
	ld.shared.f32 	%f141, [%r61+1792];
	fma.rn.f32 	%f142, %f140, %f141, %f128;
	ld.shared.f32 	%f143, [%r61+1920];
	fma.rn.f32 	%f144, %f140, %f143, %f130;
	ld.shared.f32 	%f145, [%r58+1372];
	fma.rn.f32 	%f146, %f145, %f141, %f132;
	fma.rn.f32 	%f147, %f145, %f143, %f133;
	ld.shared.f32 	%f148, [%r58+700];
	fma.rn.f32 	%f149, %f148, %f141, %f135;
	fma.rn.f32 	%f150, %f148, %f143, %f136;
	ld.shared.f32 	%f151, [%r58+2044];
	fma.rn.f32 	%f152, %f151, %f141, %f138;
	fma.rn.f32 	%f153, %f151, %f143, %f139;
	ld.shared.f32 	%f154, [%r58+32];
	ld.shared.f32 	%f155, [%r61+2048];
	fma.rn.f32 	%f156, %f154, %f155, %f142;
	ld.shared.f32 	%f157, [%r61+2176];
	fma.rn.f32 	%f158, %f154, %f157, %f144;
	ld.shared.f32 	%f159, [%r58+1376];
	fma.rn.f32 	%f160, %f159, %f155, %f146;
	fma.rn.f32 	%f161, %f159, %f157, %f147;
	ld.shared.f32 	%f162, [%r58+704];
	fma.rn.f32 	%f163, %f162, %f155, %f149;
	fma.rn.f32 	%f164, %f162, %f157, %f150;
	ld.shared.f32 	%f165, [%r58+2048];
	fma.rn.f32 	%f166, %f165, %f155, %f152;
	fma.rn.f32 	%f167, %f165, %f157, %f153;
	ld.shared.f32 	%f168, [%r58+36];
	ld.shared.f32 	%f169, [%r61+2304];
	fma.rn.f32 	%f170, %f168, %f169, %f156;
	ld.shared.f32 	%f171, [%r61+2432];
	fma.rn.f32 	%f172, %f168, %f171, %f158;
	ld.shared.f32 	%f173, [%r58+1380];
	fma.rn.f32 	%f174, %f173, %f169, %f160;
	fma.rn.f32 	%f175, %f173, %f171, %f161;
	ld.shared.f32 	%f176, [%r58+708];
	fma.rn.f32 	%f177, %f176, %f169, %f163;
	fma.rn.f32 	%f178, %f176, %f171, %f164;
	ld.shared.f32 	%f179, [%r58+2052];
	fma.rn.f32 	%f180, %f179, %f169, %f166;
	fma.rn.f32 	%f181, %f179, %f171, %f167;
	ld.shared.f32 	%f182, [%r58+40];
	ld.shared.f32 	%f183, [%r61+2560];
	fma.rn.f32 	%f184, %f182, %f183, %f170;
	ld.shared.f32 	%f185, [%r61+2688];
	fma.rn.f32 	%f186, %f182, %f185, %f172;
	ld.shared.f32 	%f187, [%r58+1384];
	fma.rn.f32 	%f188, %f187, %f183, %f174;
	fma.rn.f32 	%f189, %f187, %f185, %f175;
	ld.shared.f32 	%f190, [%r58+712];
	fma.rn.f32 	%f191, %f190, %f183, %f177;
	fma.rn.f32 	%f192, %f190, %f185, %f178;
	ld.shared.f32 	%f193, [%r58+2056];
	fma.rn.f32 	%f194, %f193, %f183, %f180;
	fma.rn.f32 	%f195, %f193, %f185, %f181;
	ld.shared.f32 	%f196, [%r58+44];
	ld.shared.f32 	%f197, [%r61+2816];
	fma.rn.f32 	%f381, %f196, %f197, %f184;
	ld.shared.f32 	%f198, [%r61+2944];
	fma.rn.f32 	%f377, %f196, %f198, %f186;
	ld.shared.f32 	%f199, [%r58+1388];
	fma.rn.f32 	%f373, %f199, %f197, %f188;
	fma.rn.f32 	%f369, %f199, %f198, %f189;
	ld.shared.f32 	%f200, [%r58+716];
	fma.rn.f32 	%f379, %f200, %f197, %f191;
	fma.rn.f32 	%f375, %f200, %f198, %f192;
	ld.shared.f32 	%f201, [%r58+2060];
	fma.rn.f32 	%f371, %f201, %f197, %f194;
	fma.rn.f32 	%f367, %f201, %f198, %f195;
	ld.shared.f32 	%f202, [%r61+4];
	fma.rn.f32 	%f203, %f42, %f202, %f380;
	ld.shared.f32 	%f204, [%r61+132];
	fma.rn.f32 	%f205, %f42, %f204, %f376;
	fma.rn.f32 	%f206, %f47, %f202, %f372;
	fma.rn.f32 	%f207, %f47, %f204, %f368;
	fma.rn.f32 	%f208, %f50, %f202, %f378;
	fma.rn.f32 	%f209, %f50, %f204, %f374;
	fma.rn.f32 	%f210, %f53, %f202, %f370;
	fma.rn.f32 	%f211, %f53, %f204, %f366;
	ld.shared.f32 	%f212, [%r61+260];
	fma.rn.f32 	%f213, %f56, %f212, %f203;
	ld.shared.f32 	%f214, [%r61+388];
	fma.rn.f32 	%f215, %f56, %f214, %f205;
	fma.rn.f32 	%f216, %f61, %f212, %f206;
	fma.rn.f32 	%f217, %f61, %f214, %f207;
	fma.rn.f32 	%f218, %f64, %f212, %f208;
	fma.rn.f32 	%f219, %f64, %f214, %f209;
	fma.rn.f32 	%f220, %f67, %f212, %f210;
	fma.rn.f32 	%f221, %f67, %f214, %f211;
	ld.shared.f32 	%f222, [%r61+516];
	fma.rn.f32 	%f223, %f70, %f222, %f213;
	ld.shared.f32 	%f224, [%r61+644];
	fma.rn.f32 	%f225, %f70, %f224, %f215;
	fma.rn.f32 	%f226, %f75, %f222, %f216;
	fma.rn.f32 	%f227, %f75, %f224, %f217;
	fma.rn.f32 	%f228, %f78, %f222, %f218;
	fma.rn.f32 	%f229, %f78, %f224, %f219;
	fma.rn.f32 	%f230, %f81, %f222, %f220;
	fma.rn.f32 	%f231, %f81, %f224, %f221;
	ld.shared.f32 	%f232, [%r61+772];
	fma.rn.f32 	%f233, %f84, %f232, %f223;
	ld.shared.f32 	%f234, [%r61+900];
	fma.rn.f32 	%f235, %f84, %f234, %f225;
	fma.rn.f32 	%f236, %f89, %f232, %f226;
	fma.rn.f32 	%f237, %f89, %f234, %f227;
	fma.rn.f32 	%f238, %f92, %f232, %f228;
	fma.rn.f32 	%f239, %f92, %f234, %f229;
	fma.rn.f32 	%f240, %f95, %f232, %f230;
	fma.rn.f32 	%f241, %f95, %f234, %f231;
	ld.shared.f32 	%f242, [%r61+1028];
	fma.rn.f32 	%f243, %f98, %f242, %f233;
	ld.shared.f32 	%f244, [%r61+1156];
	fma.rn.f32 	%f245, %f98, %f244, %f235;
	fma.rn.f32 	%f246, %f103, %f242, %f236;
	fma.rn.f32 	%f247, %f103, %f244, %f237;
	fma.rn.f32 	%f248, %f106, %f242, %f238;
	fma.rn.f32 	%f249, %f106, %f244, %f239;
	fma.rn.f32 	%f250, %f109, %f242, %f240;
	fma.rn.f32 	%f251, %f109, %f244, %f241;
	ld.shared.f32 	%f252, [%r61+1284];
	fma.rn.f32 	%f253, %f112, %f252, %f243;
	ld.shared.f32 	%f254, [%r61+1412];
	fma.rn.f32 	%f255, %f112, %f254, %f245;
	fma.rn.f32 	%f256, %f117, %f252, %f246;
	fma.rn.f32 	%f257, %f117, %f254, %f247;
	fma.rn.f32 	%f258, %f120, %f252, %f248;
	fma.rn.f32 	%f259, %f120, %f254, %f249;
	fma.rn.f32 	%f260, %f123, %f252, %f250;
	fma.rn.f32 	%f261, %f123, %f254, %f251;
	ld.shared.f32 	%f262, [%r61+1540];
	fma.rn.f32 	%f263, %f126, %f262, %f253;
	ld.shared.f32 	%f264, [%r61+1668];
	fma.rn.f32 	%f265, %f126, %f264, %f255;
	fma.rn.f32 	%f266, %f131, %f262, %f256;
	fma.rn.f32 	%f267, %f131, %f264, %f257;
	fma.rn.f32 	%f268, %f134, %f262, %f258;
	fma.rn.f32 	%f269, %f134, %f264, %f259;
	fma.rn.f32 	%f270, %f137, %f262, %f260;
	fma.rn.f32 	%f271, %f137, %f264, %f261;
	ld.shared.f32 	%f272, [%r61+1796];
	fma.rn.f32 	%f273, %f140, %f272, %f263;
	ld.shared.f32 	%f274, [%r61+1924];
	fma.rn.f32 	%f275, %f140, %f274, %f265;
	fma.rn.f32 	%f276, %f145, %f272, %f266;
	fma.rn.f32 	%f277, %f145, %f274, %f267;
	fma.rn.f32 	%f278, %f148, %f272, %f268;
	fma.rn.f32 	%f279, %f148, %f274, %f269;
	fma.rn.f32 	%f280, %f151, %f272, %f270;
	fma.rn.f32 	%f281, %f151, %f274, %f271;
	ld.shared.f32 	%f282, [%r61+2052];
	fma.rn.f32 	%f283, %f154, %f282, %f273;
	ld.shared.f32 	%f284, [%r61+2180];
	fma.rn.f32 	%f285, %f154, %f284, %f275;
	fma.rn.f32 	%f286, %f159, %f282, %f276;
	fma.rn.f32 	%f287, %f159, %f284, %f277;
	fma.rn.f32 	%f288, %f162, %f282, %f278;
	fma.rn.f32 	%f289, %f162, %f284, %f279;
	fma.rn.f32 	%f290, %f165, %f282, %f280;
	fma.rn.f32 	%f291, %f165, %f284, %f281;
	ld.shared.f32 	%f292, [%r61+2308];
	fma.rn.f32 	%f293, %f168, %f292, %f283;
	ld.shared.f32 	%f294, [%r61+2436];
	fma.rn.f32 	%f295, %f168, %f294, %f285;
	fma.rn.f32 	%f296, %f173, %f292, %f286;
	fma.rn.f32 	%f297, %f173, %f294, %f287;
	fma.rn.f32 	%f298, %f176, %f292, %f288;
	fma.rn.f32 	%f299, %f176, %f294, %f289;
	fma.rn.f32 	%f300, %f179, %f292, %f290;
	fma.rn.f32 	%f301, %f179, %f294, %f291;
	ld.shared.f32 	%f302, [%r61+2564];
	fma.rn.f32 	%f303, %f182, %f302, %f293;
	ld.shared.f32 	%f304, [%r61+2692];
	fma.rn.f32 	%f305, %f182, %f304, %f295;
	fma.rn.f32 	%f306, %f187, %f302, %f296;
	fma.rn.f32 	%f307, %f187, %f304, %f297;
	fma.rn.f32 	%f308, %f190, %f302, %f298;
	fma.rn.f32 	%f309, %f190, %f304, %f299;
	fma.rn.f32 	%f310, %f193, %f302, %f300;
	fma.rn.f32 	%f311, %f193, %f304, %f301;
	ld.shared.f32 	%f312, [%r61+2820];
	fma.rn.f32 	%f380, %f196, %f312, %f303;
	ld.shared.f32 	%f313, [%r61+2948];
	fma.rn.f32 	%f376, %f196, %f313, %f305;
	fma.rn.f32 	%f372, %f199, %f312, %f306;
	fma.rn.f32 	%f368, %f199, %f313, %f307;
	fma.rn.f32 	%f378, %f200, %f312, %f308;
	fma.rn.f32 	%f374, %f200, %f313, %f309;
	fma.rn.f32 	%f370, %f201, %f312, %f310;
	fma.rn.f32 	%f366, %f201, %f313, %f311;
	add.s32 	%r76, %r76, 1;
	add.s64 	%rd44, %rd44, 3072;
	add.s32 	%r75, %r75, 12;
	add.s32 	%r74, %r74, 12;
	add.s32 	%r73, %r73, 12;
	add.s32 	%r72, %r72, 12;
	setp.ne.s32 	%p3, %r76, 32;
	@%p3 bra 	$L__BB0_1;
	ld.param.u64 	%rd43, [my_kernel_kernel0_param_4];
	ld.param.u64 	%rd42, [my_kernel_kernel0_param_3];
	ld.param.u64 	%rd41, [my_kernel_kernel0_param_2];
	cvta.to.global.u64 	%rd21, %rd42;
	cvta.to.global.u64 	%rd22, %rd43;
	cvta.to.global.u64 	%rd23, %rd41;
	mul.lo.s32 	%r62, %r1, 1792;
	mad.lo.s32 	%r63, %r2, 12544, %r62;
	shl.b32 	%r64, %r3, 2;
	and.b32  	%r65, %r64, 4032;
	add.s32 	%r66, %r63, %r65;
	or.b32  	%r67, %r66, %r4;
	mul.wide.u32 	%rd24, %r67, 4;
	add.s64 	%rd25, %rd21, %rd24;
	ld.global.nc.f32 	%f314, [%rd25];
	mul.wide.u32 	%rd26, %r4, 4;
	add.s64 	%rd27, %rd22, %rd26;
	ld.global.nc.f32 	%f315, [%rd27];
	add.f32 	%f316, %f381, %f315;
	add.f32 	%f317, %f314, %f316;
	add.s64 	%rd28, %rd23, %rd24;
	st.global.f32 	[%rd28], %f317;
	ld.global.nc.f32 	%f318, [%rd25+128];
	ld.global.nc.f32 	%f319, [%rd27+128];
	add.f32 	%f320, %f377, %f319;
	add.f32 	%f321, %f318, %f320;
	st.global.f32 	[%rd28+128], %f321;
	ld.global.nc.f32 	%f322, [%rd25+50176];
	add.f32 	%f323, %f373, %f315;
	add.f32 	%f324, %f322, %f323;
	st.global.f32 	[%rd28+50176], %f324;
	ld.global.nc.f32 	%f325, [%rd25+50304];
	add.f32 	%f326, %f369, %f319;
	add.f32 	%f327, %f325, %f326;
	st.global.f32 	[%rd28+50304], %f327;
	ld.global.nc.f32 	%f328, [%rd25+4];
	ld.global.nc.f32 	%f329, [%rd27+4];
	add.f32 	%f330, %f380, %f329;
	add.f32 	%f331, %f328, %f330;
	st.global.f32 	[%rd28+4], %f331;
	ld.global.nc.f32 	%f332, [%rd25+132];
	ld.global.nc.f32 	%f333, [%rd27+132];
	add.f32 	%f334, %f376, %f333;
	add.f32 	%f335, %f332, %f334;
	st.global.f32 	[%rd28+132], %f335;
	ld.global.nc.f32 	%f336, [%rd25+50180];
	add.f32 	%f337, %f372, %f329;
	add.f32 	%f338, %f336, %f337;
	st.global.f32 	[%rd28+50180], %f338;
	ld.global.nc.f32 	%f339, [%rd25+50308];
	add.f32 	%f340, %f368, %f333;
	add.f32 	%f341, %f339, %f340;
	st.global.f32 	[%rd28+50308], %f341;
	add.s32 	%r68, %r67, 896;
	mul.wide.u32 	%rd29, %r68, 4;
	add.s64 	%rd30, %rd21, %rd29;
	ld.global.nc.f32 	%f342, [%rd30];
	add.f32 	%f343, %f379, %f315;
	add.f32 	%f344, %f342, %f343;
	add.s64 	%rd31, %rd23, %rd29;
	st.global.f32 	[%rd31], %f344;
	add.s32 	%r69, %r67, 928;
	mul.wide.u32 	%rd32, %r69, 4;
	add.s64 	%rd33, %rd21, %rd32;
	ld.global.nc.f32 	%f345, [%rd33];
	add.f32 	%f346, %f375, %f319;
	add.f32 	%f347, %f345, %f346;
	add.s64 	%rd34, %rd23, %rd32;
	st.global.f32 	[%rd34], %f347;
	add.s32 	%r70, %r67, 13440;
	mul.wide.u32 	%rd35, %r70, 4;
	add.s64 	%rd36, %rd21, %rd35;
	ld.global.nc.f32 	%f348, [%rd36];
	add.f32 	%f349, %f371, %f315;
	add.f32 	%f350, %f348, %f349;
	add.s64 	%rd37, %rd23, %rd35;
	st.global.f32 	[%rd37], %f350;
	add.s32 	%r71, %r67, 13472;
	mul.wide.u32 	%rd38, %r71, 4;
	add.s64 	%rd39, %rd21, %rd38;
	ld.global.nc.f32 	%f351, [%rd39];
	add.f32 	%f352, %f367, %f319;
	add.f32 	%f353, %f351, %f352;
	add.s64 	%rd40, %rd23, %rd38;
	st.global.f32 	[%rd40], %f353;
	ld.global.nc.f32 	%f354, [%rd30+4];
	add.f32 	%f355, %f378, %f329;
	add.f32 	%f356, %f354, %f355;
	st.global.f32 	[%rd31+4], %f356;
	ld.global.nc.f32 	%f357, [%rd33+4];
	add.f32 	%f358, %f374, %f333;
	add.f32 	%f359, %f357, %f358;
	st.global.f32 	[%rd34+4], %f359;
	ld.global.nc.f32 	%f360, [%rd36+4];
	add.f32 	%f361, %f370, %f329;
	add.f32 	%f362, %f360, %f361;
	st.global.f32 	[%rd37+4], %f362;
	ld.global.nc.f32 	%f363, [%rd39+4];
	add.f32 	%f364, %f366, %f333;
	add.f32 	%f365, %f363, %f364;
	st.global.f32 	[%rd40+4], %f365;
	ret;

}


// ===== COMPILED SASS (sm_100) =====

	.target	sm_100

	.elftype	@"ET_EXEC"


//--------------------- .note.nv.tkinfo           --------------------------
	.section	.note.nv.tkinfo,"",@"SHT_NOTE"
	.sectionflags	@"SHF_NOTE_NV_TKINFO"
	.tkinfo
        /*0018*/ 	.word	0x00000002
        /*0030*/ 	.string	""
        /*0030*/ 	.string	"ptxas"
        /*0030*/ 	.string	"Cuda compilation tools, release 13.0, V13.0.88"
        /*0030*/ 	.string	"Build cuda_13.0.r13.0/compiler.36424714_0"
        /*0030*/ 	.string	"-arch sm_100 -m 64 "



//--------------------- .note.nv.cuinfo           --------------------------
	.section	.note.nv.cuinfo,"",@"SHT_NOTE"
	.sectionflags	@"SHF_NOTE_NV_CUINFO"
        /*0018*/ 	.short	0x0002
        /*001a*/ 	.short	0x0064
        /*001c*/ 	.short	0x0082
	.zero		2


//--------------------- .nv.info                  --------------------------
	.section	.nv.info,"",@"SHT_CUDA_INFO"
	.align	4


	//----- nvinfo : EIATTR_REGCOUNT
	.align		4
        /*0000*/ 	.byte	0x04, 0x2f
        /*0002*/ 	.short	(.L_1 - .L_0)
	.align		4
.L_0:
        /*0004*/ 	.word	index@(my_kernel_kernel0)
        /*0008*/ 	.word	0x00000038


	//----- nvinfo : EIATTR_FRAME_SIZE
	.align		4
.L_1:
        /*000c*/ 	.byte	0x04, 0x11
        /*000e*/ 	.short	(.L_3 - .L_2)
	.align		4
.L_2:
        /*0010*/ 	.word	index@(my_kernel_kernel0)
        /*0014*/ 	.word	0x00000000


	//----- nvinfo : EIATTR_MIN_STACK_SIZE
	.align		4
.L_3:
        /*0018*/ 	.byte	0x04, 0x12
        /*001a*/ 	.short	(.L_5 - .L_4)
	.align		4
.L_4:
        /*001c*/ 	.word	index@(my_kernel_kernel0)
        /*0020*/ 	.word	0x00000000
.L_5:


//--------------------- .nv.compat                --------------------------
	.section	.nv.compat,"",@"SHT_CUDA_COMPAT_INFO"
	.align	4
        /*0000*/ 	.byte	0x02, 0x09, 0x00, 0x00, 0x02, 0x02, 0x01, 0x00, 0x02, 0x05, 0x05, 0x00, 0x03, 0x07, 0x01, 0x01
        /*0010*/ 	.byte	0x02, 0x03, 0x00, 0x00, 0x02, 0x06, 0x01, 0x00, 0x04, 0x0b, 0x08, 0x00, 0x09, 0x00, 0x00, 0x00
        /*0020*/ 	.byte	0x00, 0x00, 0x00, 0x00


//--------------------- .nv.info.my_kernel_kernel0 --------------------------
	.section	.nv.info.my_kernel_kernel0,"",@"SHT_CUDA_INFO"
	.sectionflags	@""
	.align	4


	//----- nvinfo : EIATTR_CUDA_API_VERSION
	.align		4
        /*0000*/ 	.byte	0x04, 0x37
        /*0002*/ 	.short	(.L_7 - .L_6)
.L_6:
        /*0004*/ 	.word	0x00000082


	//----- nvinfo : EIATTR_KPARAM_INFO
	.align		4
.L_7:
        /*0008*/ 	.byte	0x04, 0x17
        /*000a*/ 	.short	(.L_9 - .L_8)
.L_8:
        /*000c*/ 	.word	0x00000000
        /*0010*/ 	.short	0x0004
        /*0012*/ 	.short	0x0020
        /*0014*/ 	.byte	0x00, 0xf5, 0x21, 0x00


	//----- nvinfo : EIATTR_KPARAM_INFO
	.align		4
.L_9:
        /*0018*/ 	.byte	0x04, 0x17
        /*001a*/ 	.short	(.L_11 - .L_10)
.L_10:
        /*001c*/ 	.word	0x00000000
        /*0020*/ 	.short	0x0003
        /*0022*/ 	.short	0x0018
        /*0024*/ 	.byte	0x00, 0xf5, 0x21, 0x00


	//----- nvinfo : EIATTR_KPARAM_INFO
	.align		4
.L_11:
        /*0028*/ 	.byte	0x04, 0x17
        /*002a*/ 	.short	(.L_13 - .L_12)
.L_12:
        /*002c*/ 	.word	0x00000000
        /*0030*/ 	.short	0x0002
        /*0032*/ 	.short	0x0010
        /*0034*/ 	.byte	0x00, 0xf5, 0x21, 0x00


	//----- nvinfo : EIATTR_KPARAM_INFO
	.align		4
.L_13:
        /*0038*/ 	.byte	0x04, 0x17
        /*003a*/ 	.short	(.L_15 - .L_14)
.L_14:
        /*003c*/ 	.word	0x00000000
        /*0040*/ 	.short	0x0001
        /*0042*/ 	.short	0x0008
        /*0044*/ 	.byte	0x00, 0xf5, 0x21, 0x00


	//----- nvinfo : EIATTR_KPARAM_INFO
	.align		4
.L_15:
        /*0048*/ 	.byte	0x04, 0x17
        /*004a*/ 	.short	(.L_17 - .L_16)
.L_16:
        /*004c*/ 	.word	0x00000000
        /*0050*/ 	.short	0x0000
        /*0052*/ 	.short	0x0000
        /*0054*/ 	.byte	0x00, 0xf5, 0x21, 0x00


	//----- nvinfo : EIATTR_SPARSE_MMA_MASK
	.align		4
.L_17:
        /*0058*/ 	.byte	0x03, 0x50
        /*005a*/ 	.short	0x0000


	//----- nvinfo : EIATTR_MAXREG_COUNT
	.align		4
        /*005c*/ 	.byte	0x03, 0x1b
        /*005e*/ 	.short	0x00ff


	//----- nvinfo : EIATTR_NUM_BARRIERS
	.align		4
        /*0060*/ 	.byte	0x02, 0x4c
        /*0062*/ 	.byte	0x01
	.zero		1


	//----- nvinfo : EIATTR_MERCURY_ISA_VERSION
	.align		4
        /*0064*/ 	.byte	0x03, 0x5f
        /*0066*/ 	.short	0x0101


	//----- nvinfo : EIATTR_VRC_CTA_INIT_COUNT
	.align		4
        /*0068*/ 	.byte	0x02, 0x4a
	.zero		1
	.zero		1


	//----- nvinfo : EIATTR_EXIT_INSTR_OFFSETS
	.align		4
        /*006c*/ 	.byte	0x04, 0x1c
        /*006e*/ 	.short	(.L_19 - .L_18)


	//   ....[0]....
.L_18:
        /*0070*/ 	.word	0x00001f30


	//----- nvinfo : EIATTR_CBANK_PARAM_SIZE
	.align		4
.L_19:
        /*0074*/ 	.byte	0x03, 0x19
        /*0076*/ 	.short	0x0028


	//----- nvinfo : EIATTR_PARAM_CBANK
	.align		4
        /*0078*/ 	.byte	0x04, 0x0a
        /*007a*/ 	.short	(.L_21 - .L_20)
	.align		4
.L_20:
        /*007c*/ 	.word	index@(.nv.constant0.my_kernel_kernel0)
        /*0080*/ 	.short	0x0380
        /*0082*/ 	.short	0x0028


	//----- nvinfo : EIATTR_SW_WAR
	.align		4
.L_21:
        /*0084*/ 	.byte	0x04, 0x36
        /*0086*/ 	.short	(.L_23 - .L_22)
.L_22:
        /*0088*/ 	.word	0x00000008
.L_23:


//--------------------- .nv.callgraph             --------------------------
	.section	.nv.callgraph,"",@"SHT_CUDA_CALLGRAPH"
	.align	4
	.sectionentsize	8
	.align		4
        /*0000*/ 	.word	0x00000000
	.align		4
        /*0004*/ 	.word	0xffffffff
	.align		4
        /*0008*/ 	.word	0x00000000
	.align		4
        /*000c*/ 	.word	0xfffffffe
	.align		4
        /*0010*/ 	.word	0x00000000
	.align		4
        /*0014*/ 	.word	0xfffffffd
	.align		4
        /*0018*/ 	.word	0x00000000
	.align		4
        /*001c*/ 	.word	0xfffffffc


//--------------------- .text.my_kernel_kernel0   --------------------------
	.section	.text.my_kernel_kernel0,"ax",@progbits
	.align	128
        .global         my_kernel_kernel0
        .type           my_kernel_kernel0,@function
        .size           my_kernel_kernel0,(.L_x_2 - my_kernel_kernel0)
        .other          my_kernel_kernel0,@"STO_CUDA_ENTRY STV_DEFAULT"
my_kernel_kernel0:
.text.my_kernel_kernel0:
[----:B------:R-:W-:Y:S01]  /*0000*/  LDC R1, c[0x0][0x37c] ;  /* 0x0000df00ff017b82 */ /* 0x000fe20000000800 */
[----:B------:R-:W0:Y:S01]  /*0010*/  S2R R0, SR_TID.X ;  /* 0x0000000000007919 */ /* 0x000e220000002100 */
[----:B------:R-:W-:Y:S01]  /*0020*/  MOV R8, 0x400 ;  /* 0x0000040000087802 */ /* 0x000fe20000000f00 */
[----:B------:R-:W-:Y:S01]  /*0030*/  HFMA2 R49, -RZ, RZ, 0, 0 ;  /* 0x00000000ff317431 */ /* 0x000fe200000001ff */
[----:B------:R-:W-:Y:S01]  /*0040*/  CS2R R26, SRZ ;  /* 0x00000000001a7805 */ /* 0x000fe2000001ff00 */
[----:B------:R-:W1:Y:S01]  /*0050*/  S2R R2, SR_CTAID.X ;  /* 0x0000000000027919 */ /* 0x000e620000002500 */
[----:B------:R-:W-:Y:S02]  /*0060*/  CS2R R28, SRZ ;  /* 0x00000000001c7805 */ /* 0x000fe4000001ff00 */
[----:B------:R-:W-:Y:S02]  /*0070*/  CS2R R44, SRZ ;  /* 0x00000000002c7805 */ /* 0x000fe4000001ff00 */
[----:B------:R-:W-:Y:S01]  /*0080*/  CS2R R24, SRZ ;  /* 0x0000000000187805 */ /* 0x000fe2000001ff00 */
[----:B------:R-:W2:Y:S01]  /*0090*/  S2R R10, SR_CgaCtaId ;  /* 0x00000000000a7919 */ /* 0x000ea20000008800 */
[----:B------:R-:W-:-:S02]  /*00a0*/  CS2R R42, SRZ ;  /* 0x00000000002a7805 */ /* 0x000fc4000001ff00 */
[----:B------:R-:W-:Y:S02]  /*00b0*/  CS2R R30, SRZ ;  /* 0x00000000001e7805 */ /* 0x000fe4000001ff00 */
[----:B------:R-:W-:Y:S02]  /*00c0*/  CS2R R46, SRZ ;  /* 0x00000000002e7805 */ /* 0x000fe4000001ff00 */
[----:B------:R-:W-:Y:S01]  /*00d0*/  MOV R38, RZ ;  /* 0x000000ff00267202 */ /* 0x000fe20000000f00 */
[----:B------:R-:W3:Y:S01]  /*00e0*/  LDCU.64 UR8, c[0x0][0x358] ;  /* 0x00006b00ff0877ac */ /* 0x000ee20008000a00 */
[----:B------:R-:W-:Y:S01]  /*00f0*/  UMOV UR4, URZ ;  /* 0x000000ff00047c82 */ /* 0x000fe20008000000 */
[C---:B0-----:R-:W-:Y:S02]  /*0100*/  SHF.L.U32 R4, R0.reuse, 0x1, RZ ;  /* 0x0000000100047819 */ /* 0x041fe400000006ff */
[----:B------:R-:W-:Y:S02]  /*0110*/  LOP3.LUT R12, R0, 0xffff, RZ, 0xc0, !PT ;  /* 0x0000ffff000c7812 */ /* 0x000fe400078ec0ff */
[----:B------:R-:W-:-:S02]  /*0120*/  IADD3 R3, PT, PT, R4, 0x70, RZ ;  /* 0x0000007004037810 */ /* 0x000fc40007ffe0ff */
[----:B------:R-:W-:Y:S02]  /*0130*/  IADD3 R5, PT, PT, R4, 0x1c0, RZ ;  /* 0x000001c004057810 */ /* 0x000fe40007ffe0ff */
[----:B------:R-:W-:Y:S02]  /*0140*/  LOP3.LUT R3, R3, 0xffff, RZ, 0xc0, !PT ;  /* 0x0000ffff03037812 */ /* 0x000fe400078ec0ff */
[----:B------:R-:W-:-:S03]  /*0150*/  LOP3.LUT R6, R5, 0xffff, RZ, 0xc0, !PT ;  /* 0x0000ffff05067812 */ /* 0x000fc600078ec0ff */
[----:B------:R-:W-:Y:S02]  /*0160*/  IMAD R7, R3, 0x1556, RZ ;  /* 0x0000155603077824 */ /* 0x000fe400078e02ff */
[----:B-1----:R-:W-:-:S03]  /*0170*/  IMAD.HI.U32 R3, R2, -0x6db6db6d, RZ ;  /* 0x9249249302037827 */ /* 0x002fc600078e00ff */
[----:B------:R-:W-:Y:S01]  /*0180*/  SHF.R.U32.HI R5, RZ, 0x10, R7 ;  /* 0x00000010ff057819 */ /* 0x000fe20000011607 */
[----:B------:R-:W-:Y:S01]  /*0190*/  IMAD R6, R6, 0xc31, RZ ;  /* 0x00000c3106067824 */ /* 0x000fe200078e02ff */
[----:B------:R-:W-:Y:S02]  /*01a0*/  SHF.R.U32.HI R3, RZ, 0x2, R3 ;  /* 0x00000002ff037819 */ /* 0x000fe40000011603 */
[----:B------:R-:W-:Y:S02]  /*01b0*/  PRMT R5, R5, 0x9910, RZ ;  /* 0x0000991005057816 */ /* 0x000fe400000000ff */
[----:B------:R-:W-:Y:S01]  /*01c0*/  SHF.R.U32.HI R6, RZ, 0x14, R6 ;  /* 0x00000014ff067819 */ /* 0x000fe20000011606 */
[----:B------:R-:W-:Y:S01]  /*01d0*/  IMAD R9, R3, 0x12600, RZ ;  /* 0x0001260003097824 */ /* 0x000fe200078e02ff */
[----:B------:R-:W-:Y:S02]  /*01e0*/  MOV R3, R5 ;  /* 0x0000000500037202 */ /* 0x000fe40000000f00 */
[----:B------:R-:W-:Y:S01]  /*01f0*/  IADD3 R7, PT, PT, R8, 0xa80, RZ ;  /* 0x00000a8008077810 */ /* 0x000fe20007ffe0ff */
[----:B------:R-:W-:Y:S01]  /*0200*/  IMAD R5, R6, 0x12600, R9 ;  /* 0x0001260006057824 */ /* 0x000fe200078e0209 */
[----:B------:R-:W-:Y:S01]  /*0210*/  LOP3.LUT R6, R4, 0x1e, RZ, 0xc0, !PT ;  /* 0x0000001e04067812 */ /* 0x000fe200078ec0ff */
[----:B------:R-:W-:Y:S01]  /*0220*/  IMAD R3, R3, 0x180, RZ ;  /* 0x0000018003037824 */ /* 0x000fe200078e02ff */
[----:B--2---:R-:W-:Y:S01]  /*0230*/  LEA R11, R10, R7, 0x18 ;  /* 0x000000070a0b7211 */ /* 0x004fe200078ec0ff */
[----:B------:R-:W-:Y:S01]  /*0240*/  IMAD R7, R2, 0x2a00, R5 ;  /* 0x00002a0002077824 */ /* 0x000fe200078e0205 */
[----:B------:R-:W-:-:S02]  /*0250*/  LEA R5, R10, R8, 0x18 ;  /* 0x000000080a057211 */ /* 0x000fc400078ec0ff */
[----:B------:R-:W-:Y:S02]  /*0260*/  LOP3.LUT R36, R3, 0xffff, RZ, 0xc0, !PT ;  /* 0x0000ffff03247812 */ /* 0x000fe400078ec0ff */
[----:B------:R-:W-:Y:S02]  /*0270*/  IADD3 R8, PT, PT, R4, 0x4, RZ ;  /* 0x0000000404087810 */ /* 0x000fe40007ffe0ff */
[----:B------:R-:W-:Y:S02]  /*0280*/  IADD3 R36, PT, PT, R36, R7, RZ ;  /* 0x0000000724247210 */ /* 0x000fe40007ffe0ff */
[----:B------:R-:W-:Y:S02]  /*0290*/  IADD3 R7, PT, PT, R4, 0x5, RZ ;  /* 0x0000000504077810 */ /* 0x000fe40007ffe0ff */
[----:B------:R-:W-:Y:S02]  /*02a0*/  LOP3.LUT R13, R8, 0xffff, RZ, 0xc0, !PT ;  /* 0x0000ffff080d7812 */ /* 0x000fe400078ec0ff */
[----:B------:R-:W-:-:S02]  /*02b0*/  LEA R3, R6, R11, 0x2 ;  /* 0x0000000b06037211 */ /* 0x000fc400078e10ff */
[----:B------:R-:W-:Y:S01]  /*02c0*/  LOP3.LUT R15, R7, 0xffff, RZ, 0xc0, !PT ;  /* 0x0000ffff070f7812 */ /* 0x000fe200078ec0ff */
[----:B------:R-:W-:Y:S01]  /*02d0*/  IMAD R7, R12, 0x619, RZ ;  /* 0x000006190c077824 */ /* 0x000fe200078e02ff */
[C---:B------:R-:W-:Y:S01]  /*02e0*/  IADD3 R6, PT, PT, R4.reuse, 0x1c1, RZ ;  /* 0x000001c104067810 */ /* 0x040fe20007ffe0ff */
[----:B------:R-:W-:Y:S01]  /*02f0*/  IMAD R13, R13, 0x1556, RZ ;  /* 0x000015560d0d7824 */ /* 0x000fe200078e02ff */
[----:B------:R-:W-:Y:S01]  /*0300*/  IADD3 R10, PT, PT, R4, 0x1, RZ ;  /* 0x00000001040a7810 */ /* 0x000fe20007ffe0ff */
[----:B------:R-:W-:Y:S01]  /*0310*/  IMAD R16, R15, 0x1556, RZ ;  /* 0x000015560f107824 */ /* 0x000fe200078e02ff */
[----:B------:R-:W-:Y:S01]  /*0320*/  LOP3.LUT R14, R6, 0xffff, RZ, 0xc0, !PT ;  /* 0x0000ffff060e7812 */ /* 0x000fe200078ec0ff */
[----:B------:R-:W-:Y:S01]  /*0330*/  IMAD R12, R12, 0x2aab, RZ ;  /* 0x00002aab0c0c7824 */ /* 0x000fe200078e02ff */
[----:B------:R-:W-:Y:S02]  /*0340*/  LOP3.LUT R11, R10, 0xffff, RZ, 0xc0, !PT ;  /* 0x0000ffff0a0b7812 */ /* 0x000fe400078ec0ff */
[----:B------:R-:W-:Y:S01]  /*0350*/  SHF.R.U32.HI R6, RZ, 0x12, R7 ;  /* 0x00000012ff067819 */ /* 0x000fe20000011607 */
[----:B------:R-:W-:Y:S01]  /*0360*/  IMAD R14, R14, 0xc31, RZ ;  /* 0x00000c310e0e7824 */ /* 0x000fe200078e02ff */
[----:B------:R-:W-:Y:S01]  /*0370*/  SHF.R.U32.HI R7, RZ, 0x10, R13 ;  /* 0x00000010ff077819 */ /* 0x000fe2000001160d */
[C---:B------:R-:W-:Y:S01]  /*0380*/  IMAD R15, R11.reuse, 0x619, RZ ;  /* 0x000006190b0f7824 */ /* 0x040fe200078e02ff */
[----:B------:R-:W-:Y:S01]  /*0390*/  SHF.R.U32.HI R13, RZ, 0x10, R16 ;  /* 0x00000010ff0d7819 */ /* 0x000fe20000011610 */
[----:B------:R-:W-:Y:S01]  /*03a0*/  IMAD R16, R11, 0x1556, RZ ;  /* 0x000015560b107824 */ /* 0x000fe200078e02ff */
[C---:B------:R-:W-:Y:S01]  /*03b0*/  PRMT R17, R6.reuse, 0x9910, RZ ;  /* 0x0000991006117816 */ /* 0x040fe200000000ff */
[----:B------:R-:W-:Y:S01]  /*03c0*/  IMAD R11, R6, 0x12600, R9 ;  /* 0x00012600060b7824 */ /* 0x000fe200078e0209 */
[----:B------:R-:W-:-:S02]  /*03d0*/  PRMT R13, R13, 0x9910, RZ ;  /* 0x000099100d0d7816 */ /* 0x000fc400000000ff */
[----:B------:R-:W-:Y:S01]  /*03e0*/  SHF.R.U32.HI R14, RZ, 0x14, R14 ;  /* 0x00000014ff0e7819 */ /* 0x000fe2000001160e */
[----:B------:R-:W-:Y:S01]  /*03f0*/  IMAD R11, R2, 0x2a00, R11 ;  /* 0x00002a00020b7824 */ /* 0x000fe200078e020b */
[----:B------:R-:W-:Y:S02]  /*0400*/  PRMT R7, R7, 0x9910, RZ ;  /* 0x0000991007077816 */ /* 0x000fe400000000ff */
[----:B------:R-:W-:Y:S01]  /*0410*/  SHF.R.U32.HI R6, RZ, 0x13, R15 ;  /* 0x00000013ff067819 */ /* 0x000fe2000001160f */
[----:B------:R-:W-:Y:S01]  /*0420*/  IMAD R15, R13, 0xc, RZ ;  /* 0x0000000c0d0f7824 */ /* 0x000fe200078e02ff */
[----:B------:R-:W-:Y:S01]  /*0430*/  SHF.R.U32.HI R16, RZ, 0x10, R16 ;  /* 0x00000010ff107819 */ /* 0x000fe20000011610 */
[--C-:B------:R-:W-:Y:S01]  /*0440*/  IMAD R13, R14, 0x12600, R9.reuse ;  /* 0x000126000e0d7824 */ /* 0x100fe200078e0209 */
[C---:B------:R-:W-:Y:S01]  /*0450*/  PRMT R14, R6.reuse, 0x9910, RZ ;  /* 0x00009910060e7816 */ /* 0x040fe200000000ff */
[----:B------:R-:W-:Y:S01]  /*0460*/  IMAD R7, R7, 0xc, RZ ;  /* 0x0000000c07077824 */ /* 0x000fe200078e02ff */
[----:B------:R-:W-:Y:S01]  /*0470*/  IADD3 R18, PT, PT, RZ, -R15, RZ ;  /* 0x8000000fff127210 */ /* 0x000fe20007ffe0ff */
[----:B------:R-:W-:Y:S01]  /*0480*/  IMAD R9, R6, 0x12600, R9 ;  /* 0x0001260006097824 */ /* 0x000fe200078e0209 */
[----:B------:R-:W-:Y:S01]  /*0490*/  MOV R15, R14 ;  /* 0x0000000e000f7202 */ /* 0x000fe20000000f00 */
[----:B------:R-:W-:Y:S01]  /*04a0*/  IMAD R6, R17, 0xa8, RZ ;  /* 0x000000a811067824 */ /* 0x000fe200078e02ff */
[----:B------:R-:W-:Y:S01]  /*04b0*/  IADD3 R7, PT, PT, RZ, -R7, RZ ;  /* 0x80000007ff077210 */ /* 0x000fe20007ffe0ff */
[----:B------:R-:W-:Y:S01]  /*04c0*/  IMAD R9, R2, 0x2a00, R9 ;  /* 0x00002a0002097824 */ /* 0x000fe200078e0209 */
[----:B------:R-:W-:Y:S01]  /*04d0*/  SHF.R.U32.HI R12, RZ, 0x10, R12 ;  /* 0x00000010ff0c7819 */ /* 0x000fe2000001160c */
[----:B------:R-:W-:Y:S01]  /*04e0*/  IMAD R15, R15, 0x150, RZ ;  /* 0x000001500f0f7824 */ /* 0x000fe200078e02ff */
[----:B------:R-:W-:-:S02]  /*04f0*/  IADD3 R6, PT, PT, RZ, -R6, RZ ;  /* 0x80000006ff067210 */ /* 0x000fc40007ffe0ff */
[----:B------:R-:W-:Y:S02]  /*0500*/  PRMT R17, R7, 0x7710, RZ ;  /* 0x0000771007117816 */ /* 0x000fe400000000ff */
[----:B------:R-:W-:Y:S02]  /*0510*/  PRMT R7, R18, 0x7710, RZ ;  /* 0x0000771012077816 */ /* 0x000fe400000000ff */
[----:B------:R-:W-:Y:S02]  /*0520*/  PRMT R19, R6, 0x7710, RZ ;  /* 0x0000771006137816 */ /* 0x000fe400000000ff */
[----:B------:R-:W-:Y:S02]  /*0530*/  PRMT R18, R16, 0x9910, RZ ;  /* 0x0000991010127816 */ /* 0x000fe400000000ff */
[----:B------:R-:W-:Y:S02]  /*0540*/  IADD3 R14, PT, PT, R19, R0, RZ ;  /* 0x00000000130e7210 */ /* 0x000fe40007ffe0ff */
[----:B------:R-:W-:Y:S01]  /*0550*/  IADD3 R19, PT, PT, RZ, -R15, RZ ;  /* 0x8000000fff137210 */ /* 0x000fe20007ffe0ff */
[----:B------:R-:W-:Y:S01]  /*0560*/  IMAD R15, R18, 0xc, RZ ;  /* 0x0000000c120f7824 */ /* 0x000fe200078e02ff */
[----:B------:R-:W-:-:S02]  /*0570*/  PRMT R14, R14, 0x9910, RZ ;  /* 0x000099100e0e7816 */ /* 0x000fc400000000ff */
[----:B------:R-:W-:Y:S02]  /*0580*/  IADD3 R17, PT, PT, R8, R17, RZ ;  /* 0x0000001108117210 */ /* 0x000fe40007ffe0ff */
[----:B------:R-:W-:Y:S02]  /*0590*/  IADD3 R16, PT, PT, R4, 0x71, RZ ;  /* 0x0000007104107810 */ /* 0x000fe40007ffe0ff */
[----:B------:R-:W-:Y:S02]  /*05a0*/  IADD3 R8, PT, PT, R8, R7, RZ ;  /* 0x0000000708087210 */ /* 0x000fe40007ffe0ff */
[----:B------:R-:W-:Y:S01]  /*05b0*/  PRMT R19, R19, 0x7710, RZ ;  /* 0x0000771013137816 */ /* 0x000fe200000000ff */
[----:B------:R-:W0:Y:S01]  /*05c0*/  LDC.64 R6, c[0x0][0x388] ;  /* 0x0000e200ff067b82 */ /* 0x000e220000000a00 */
[----:B------:R-:W-:Y:S02]  /*05d0*/  IADD3 R18, PT, PT, RZ, -R15, RZ ;  /* 0x8000000fff127210 */ /* 0x000fe40007ffe0ff */
[----:B------:R-:W-:-:S02]  /*05e0*/  MOV R15, R14 ;  /* 0x0000000e000f7202 */ /* 0x000fc40000000f00 */
[----:B------:R-:W-:Y:S02]  /*05f0*/  LOP3.LUT R16, R16, 0xffff, RZ, 0xc0, !PT ;  /* 0x0000ffff10107812 */ /* 0x000fe400078ec0ff */
[----:B------:R-:W-:Y:S01]  /*0600*/  IADD3 R14, PT, PT, R10, R19, RZ ;  /* 0x000000130a0e7210 */ /* 0x000fe20007ffe0ff */
[----:B------:R-:W-:Y:S01]  /*0610*/  IMAD R10, R15, 0xab, RZ ;  /* 0x000000ab0f0a7824 */ /* 0x000fe200078e02ff */
[----:B------:R-:W-:Y:S01]  /*0620*/  PRMT R19, R18, 0x7710, RZ ;  /* 0x0000771012137816 */ /* 0x000fe200000000ff */
[----:B------:R-:W-:Y:S01]  /*0630*/  IMAD R16, R16, 0x1556, RZ ;  /* 0x0000155610107824 */ /* 0x000fe200078e02ff */
[----:B------:R-:W-:Y:S02]  /*0640*/  LOP3.LUT R15, R14, 0xffff, RZ, 0xc0, !PT ;  /* 0x0000ffff0e0f7812 */ /* 0x000fe400078ec0ff */
[----:B------:R-:W-:Y:S02]  /*0650*/  PRMT R18, R12, 0x9910, RZ ;  /* 0x000099100c127816 */ /* 0x000fe400000000ff */
[----:B------:R-:W-:Y:S01]  /*0660*/  IADD3 R14, PT, PT, R4, R19, RZ ;  /* 0x00000013040e7210 */ /* 0x000fe20007ffe0ff */
[----:B------:R-:W-:Y:S01]  /*0670*/  IMAD R15, R15, 0x1556, RZ ;  /* 0x000015560f0f7824 */ /* 0x000fe200078e02ff */
[----:B------:R-:W-:-:S02]  /*0680*/  LOP3.LUT R4, R10, 0xffff, RZ, 0xc0, !PT ;  /* 0x0000ffff0a047812 */ /* 0x000fc400078ec0ff */
[----:B------:R-:W-:Y:S02]  /*0690*/  SHF.R.U32.HI R12, RZ, 0x10, R16 ;  /* 0x00000010ff0c7819 */ /* 0x000fe40000011610 */
[----:B------:R-:W-:Y:S02]  /*06a0*/  MOV R10, R18 ;  /* 0x00000012000a7202 */ /* 0x000fe40000000f00 */
[----:B------:R-:W-:Y:S02]  /*06b0*/  SHF.R.U32.HI R4, RZ, 0xa, R4 ;  /* 0x0000000aff047819 */ /* 0x000fe40000011604 */
[----:B------:R-:W-:Y:S01]  /*06c0*/  PRMT R16, R12, 0x9910, RZ ;  /* 0x000099100c107816 */ /* 0x000fe200000000ff */
[----:B------:R-:W-:Y:S01]  /*06d0*/  IMAD R10, R10, 0x6, RZ ;  /* 0x000000060a0a7824 */ /* 0x000fe200078e02ff */
[----:B------:R-:W-:Y:S02]  /*06e0*/  SHF.R.U32.HI R12, RZ, 0x10, R15 ;  /* 0x00000010ff0c7819 */ /* 0x000fe4000001160f */
[----:B------:R-:W-:-:S02]  /*06f0*/  LOP3.LUT R4, R4, 0xffff, RZ, 0xc0, !PT ;  /* 0x0000ffff04047812 */ /* 0x000fc400078ec0ff */
[----:B------:R-:W-:Y:S02]  /*0700*/  PRMT R12, R12, 0x9910, RZ ;  /* 0x000099100c0c7816 */ /* 0x000fe400000000ff */
[----:B------:R-:W-:Y:S01]  /*0710*/  LOP3.LUT R36, R36, 0xffff, R17, 0xf8, !PT ;  /* 0x0000ffff24247812 */ /* 0x000fe200078ef811 */
[----:B------:R-:W-:Y:S01]  /*0720*/  IMAD R15, R4, 0x180, R11 ;  /* 0x00000180040f7824 */ /* 0x000fe200078e020b */
[----:B------:R-:W-:Y:S01]  /*0730*/  IADD3 R17, PT, PT, RZ, -R10, RZ ;  /* 0x8000000aff117210 */ /* 0x000fe20007ffe0ff */
[----:B0-----:R-:W-:Y:S01]  /*0740*/  IMAD.WIDE.U32 R10, R0, 0x4, R6 ;  /* 0x00000004000a7825 */ /* 0x001fe200078e0006 */
[----:B------:R-:W-:Y:S02]  /*0750*/  MOV R6, R12 ;  /* 0x0000000c00067202 */ /* 0x000fe40000000f00 */
[----:B------:R-:W-:Y:S01]  /*0760*/  PRMT R17, R17, 0x7710, RZ ;  /* 0x0000771011117816 */ /* 0x000fe200000000ff */
[----:B------:R-:W-:Y:S01]  /*0770*/  IMAD R7, R16, 0x180, RZ ;  /* 0x0000018010077824 */ /* 0x000fe200078e02ff */
[----:B------:R-:W-:Y:S01]  /*0780*/  LOP3.LUT R8, R8, 0xffff, RZ, 0xc0, !PT ;  /* 0x0000ffff08087812 */ /* 0x000fe200078ec0ff */
[----:B------:R-:W-:Y:S01]  /*0790*/  IMAD R6, R6, 0x180, RZ ;  /* 0x0000018006067824 */ /* 0x000fe200078e02ff */
[----:B------:R-:W-:Y:S01]  /*07a0*/  LOP3.LUT R14, R14, 0xffff, RZ, 0xc0, !PT ;  /* 0x0000ffff0e0e7812 */ /* 0x000fe200078ec0ff */
[----:B------:R-:W-:Y:S01]  /*07b0*/  IMAD R12, R2, 0x2a00, R13 ;  /* 0x00002a00020c7824 */ /* 0x000fe200078e020d */
[----:B------:R-:W-:-:S02]  /*07c0*/  LOP3.LUT R7, R7, 0xffff, RZ, 0xc0, !PT ;  /* 0x0000ffff07077812 */ /* 0x000fc400078ec0ff */
[----:B------:R-:W-:Y:S02]  /*07d0*/  LOP3.LUT R6, R6, 0xffff, RZ, 0xc0, !PT ;  /* 0x0000ffff06067812 */ /* 0x000fe400078ec0ff */
[----:B------:R-:W-:Y:S02]  /*07e0*/  IADD3 R4, PT, PT, R17, R0, RZ ;  /* 0x0000000011047210 */ /* 0x000fe40007ffe0ff */
[----:B------:R-:W-:Y:S02]  /*07f0*/  IADD3 R37, PT, PT, R8, R12, R7 ;  /* 0x0000000c08257210 */ /* 0x000fe40007ffe007 */
[----:B------:R-:W-:Y:S02]  /*0800*/  IADD3 R7, PT, PT, R14, R9, R6 ;  /* 0x000000090e077210 */ /* 0x000fe40007ffe006 */
[----:B------:R-:W-:Y:S02]  /*0810*/  SHF.R.U32.HI R6, RZ, 0x4, R0 ;  /* 0x00000004ff067819 */ /* 0x000fe40000011600 */
[----:B------:R-:W-:-:S02]  /*0820*/  SHF.L.U32 R4, R4, 0x1, RZ ;  /* 0x0000000104047819 */ /* 0x000fc400000006ff */
[----:B------:R-:W-:Y:S01]  /*0830*/  IADD3 R40, P0, PT, R10, 0x700, RZ ;  /* 0x000007000a287810 */ /* 0x000fe20007f1e0ff */
[----:B------:R-:W-:Y:S01]  /*0840*/  IMAD R6, R6, 0x30, R5 ;  /* 0x0000003006067824 */ /* 0x000fe200078e0205 */
[----:B------:R-:W-:Y:S02]  /*0850*/  LOP3.LUT R4, R15, 0xffff, R4, 0xf8, !PT ;  /* 0x0000ffff0f047812 */ /* 0x000fe400078ef804 */
[----:B------:R-:W-:Y:S02]  /*0860*/  IADD3.X R41, PT, PT, RZ, R11, RZ, P0, !PT ;  /* 0x0000000bff297210 */ /* 0x000fe400007fe4ff */
[----:B---3--:R-:W-:-:S07]  /*0870*/  LEA R5, R0, R5, 0x3 ;  /* 0x0000000500057211 */ /* 0x008fce00078e18ff */
.L_x_0:
[----:B------:R-:W0:Y:S01]  /*0880*/  LDC.64 R12, c[0x0][0x380] ;  /* 0x0000e000ff0c7b82 */ /* 0x000e220000000a00 */
[C---:B------:R-:W-:Y:S01]  /*0890*/  ISETP.GT.U32.AND P1, PT, R0.reuse, 0x6f, PT ;  /* 0x0000006f0000780c */ /* 0x040fe20003f24070 */
[----:B------:R-:W2:Y:S01]  /*08a0*/  LDG.E.CONSTANT R39, desc[UR8][R40.64+-0x700] ;  /* 0xfff9000828277981 */ /* 0x000ea2000c1e9900 */
[----:B------:R-:W-:Y:S02]  /*08b0*/  IADD3 R9, PT, PT, R7, 0x1, RZ ;  /* 0x0000000107097810 */ /* 0x000fe40007ffe0ff */
[----:B------:R-:W-:Y:S01]  /*08c0*/  ISETP.GT.U32.AND P0, PT, R0, 0x5f, PT ;  /* 0x0000005f0000780c */ /* 0x000fe20003f04070 */
[----:B------:R-:W3:Y:S04]  /*08d0*/  LDG.E.CONSTANT R51, desc[UR8][R40.64+-0x380] ;  /* 0xfffc800828337981 */ /* 0x000ee8000c1e9900 */
[----:B------:R-:W4:Y:S04]  /*08e0*/  LDG.E.CONSTANT R53, desc[UR8][R40.64] ;  /* 0x0000000828357981 */ /* 0x000f28000c1e9900 */
[----:B------:R-:W-:-:S04]  /*08f0*/  @!P1 IADD3 R17, PT, PT, R37, 0x1, RZ ;  /* 0x0000000125119810 */ /* 0x000fc80007ffe0ff */
[----:B------:R-:W5:Y:S01]  /*0900*/  @!P0 LDG.E.CONSTANT R52, desc[UR8][R40.64+0x380] ;  /* 0x0003800828348981 */ /* 0x000f62000c1e9900 */
[----:B0-----:R-:W-:-:S04]  /*0910*/  IMAD.WIDE.U32 R8, R9, 0x4, R12 ;  /* 0x0000000409087825 */ /* 0x001fc800078e000c */
[--C-:B------:R-:W-:Y:S02]  /*0920*/  @!P1 IMAD.WIDE.U32 R10, R36, 0x4, R12.reuse ;  /* 0x00000004240a9825 */ /* 0x100fe400078e000c */
[----:B------:R-:W2:Y:S02]  /*0930*/  LDG.E.CONSTANT R9, desc[UR8][R8.64] ;  /* 0x0000000808097981 */ /* 0x000ea4000c1e9900 */
[--C-:B------:R-:W-:Y:S02]  /*0940*/  IMAD.WIDE.U32 R14, R4, 0x4, R12.reuse ;  /* 0x00000004040e7825 */ /* 0x100fe400078e000c */
[----:B------:R-:W3:Y:S02]  /*0950*/  @!P1 LDG.E.CONSTANT R10, desc[UR8][R10.64] ;  /* 0x000000080a0a9981 */ /* 0x000ee4000c1e9900 */
[----:B------:R-:W-:Y:S01]  /*0960*/  @!P1 IMAD.WIDE.U32 R12, R17, 0x4, R12 ;  /* 0x00000004110c9825 */ /* 0x000fe200078e000c */
[----:B------:R-:W0:Y:S08]  /*0970*/  S2UR UR6, SR_CgaCtaId ;  /* 0x00000000000679c3 */ /* 0x000e300000008800 */
[----:B------:R-:W-:Y:S06]  /*0980*/  BAR.SYNC.DEFER_BLOCKING 0x0 ;  /* 0x0000000000007b1d */ /* 0x000fec0000010000 */
[----:B------:R-:W2:Y:S04]  /*0990*/  LDG.E.CONSTANT R8, desc[UR8][R14.64] ;  /* 0x000000080e087981 */ /* 0x000ea8000c1e9900 */
[----:B------:R-:W3:Y:S01]  /*09a0*/  @!P1 LDG.E.CONSTANT R11, desc[UR8][R12.64] ;  /* 0x000000080c0b9981 */ /* 0x000ee2000c1e9900 */
[----:B------:R-:W-:-:S02]  /*09b0*/  UMOV UR5, 0x400 ;  /* 0x0000040000057882 */ /* 0x000fc40000000000 */
[----:B------:R-:W-:-:S04]  /*09c0*/  UIADD3 UR5, UPT, UPT, UR5, 0xa80, URZ ;  /* 0x00000a8005057890 */ /* 0x000fc8000fffe0ff */
[----:B0-----:R-:W-:-:S06]  /*09d0*/  ULEA UR5, UR6, UR5, 0x18 ;  /* 0x0000000506057291 */ /* 0x001fcc000f8ec0ff */
[----:B------:R-:W-:Y:S01]  /*09e0*/  LEA R50, R0, UR5, 0x2 ;  /* 0x0000000500327c11 */ /* 0x000fe2000f8e10ff */
[----:B--2---:R-:W-:Y:S04]  /*09f0*/  STS.64 [R5], R8 ;  /* 0x0000000805007388 */ /* 0x004fe80000000a00 */
[----:B---3--:R-:W-:Y:S04]  /*0a00*/  @!P1 STS.64 [R5+0x700], R10 ;  /* 0x0007000a05009388 */ /* 0x008fe80000000a00 */
[----:B------:R-:W-:Y:S04]  /*0a10*/  STS [R50], R39 ;  /* 0x0000002732007388 */ /* 0x000fe80000000800 */
[----:B------:R-:W-:Y:S04]  /*0a20*/  STS [R50+0x380], R51 ;  /* 0x0003803332007388 */ /* 0x000fe80000000800 */
[----:B----4-:R-:W-:Y:S04]  /*0a30*/  STS [R50+0x700], R53 ;  /* 0x0007003532007388 */ /* 0x010fe80000000800 */
[----:B-----5:R-:W-:Y:S01]  /*0a40*/  @!P0 STS [R50+0xa80], R52 ;  /* 0x000a803432008388 */ /* 0x020fe20000000800 */
[----:B------:R-:W-:Y:S06]  /*0a50*/  BAR.SYNC.DEFER_BLOCKING 0x0 ;  /* 0x0000000000007b1d */ /* 0x000fec0000010000 */
[----:B------:R-:W-:Y:S04]  /*0a60*/  LDS.64 R32, [R3] ;  /* 0x0000000003207984 */ /* 0x000fe80000000a00 */
[----:B------:R-:W0:Y:S04]  /*0a70*/  LDS.128 R8, [R6] ;  /* 0x0000000006087984 */ /* 0x000e280000000c00 */
[----:B------:R-:W1:Y:S04]  /*0a80*/  LDS.64 R34, [R3+0x80] ;  /* 0x0000800003227984 */ /* 0x000e680000000a00 */
[----:B------:R-:W2:Y:S04]  /*0a90*/  LDS.128 R12, [R6+0x540] ;  /* 0x00054000060c7984 */ /* 0x000ea80000000c00 */
[----:B------:R-:W3:Y:S04]  /*0aa0*/  LDS.128 R16, [R6+0x2a0] ;  /* 0x0002a00006107984 */ /* 0x000ee80000000c00 */
[----:B------:R-:W4:Y:S01]  /*0ab0*/  LDS.128 R20, [R6+0x7e0] ;  /* 0x0007e00006147984 */ /* 0x000f220000000c00 */
[----:B0-----:R-:W-:-:S03]  /*0ac0*/  FFMA R48, R8, R32, R38 ;  /* 0x0000002008307223 */ /* 0x001fc60000000026 */
[----:B------:R-:W0:Y:S01]  /*0ad0*/  LDS.64 R38, [R3+0x100] ;  /* 0x0001000003267984 */ /* 0x000e220000000a00 */
[C---:B------:R-:W-:Y:S01]  /*0ae0*/  FFMA R43, R8.reuse, R33, R43 ;  /* 0x00000021082b7223 */ /* 0x040fe2000000002b */
[C---:B-1----:R-:W-:Y:S01]  /*0af0*/  FFMA R44, R8.reuse, R34, R44 ;  /* 0x00000022082c7223 */ /* 0x042fe2000000002c */
[----:B------:R-:W-:Y:S01]  /*0b00*/  FFMA R8, R8, R35, R46 ;  /* 0x0000002308087223 */ /* 0x000fe2000000002e */
[-C--:B--2---:R-:W-:Y:S01]  /*0b10*/  FFMA R46, R32, R12.reuse, R30 ;  /* 0x0000000c202e7223 */ /* 0x084fe2000000001e */
[----:B------:R-:W-:Y:S01]  /*0b20*/  FFMA R45, R34, R12, R45 ;  /* 0x0000000c222d7223 */ /* 0x000fe2000000002d */
[C---:B------:R-:W-:Y:S01]  /*0b30*/  FFMA R42, R12.reuse, R33, R42 ;  /* 0x000000210c2a7223 */ /* 0x040fe2000000002a */
[----:B------:R-:W-:Y:S01]  /*0b40*/  FFMA R12, R12, R35, R49 ;  /* 0x000000230c0c7223 */ /* 0x000fe20000000031 */
[-C--:B---3--:R-:W-:Y:S01]  /*0b50*/  FFMA R49, R32, R16.reuse, R31 ;  /* 0x0000001020317223 */ /* 0x088fe2000000001f */
[----:B------:R-:W-:Y:S01]  /*0b60*/  FFMA R26, R34, R16, R26 ;  /* 0x00000010221a7223 */ /* 0x000fe2000000001a */
[C---:B------:R-:W-:Y:S01]  /*0b70*/  FFMA R50, R16.reuse, R33, R25 ;  /* 0x0000002110327223 */ /* 0x040fe20000000019 */
[----:B------:R-:W-:Y:S01]  /*0b80*/  FFMA R16, R16, R35, R47 ;  /* 0x0000002310107223 */ /* 0x000fe2000000002f */
[----:B------:R-:W1:Y:S01]  /*0b90*/  LDS.64 R30, [R3+0x180] ;  /* 0x00018000031e7984 */ /* 0x000e620000000a00 */
[-C--:B----4-:R-:W-:Y:S01]  /*0ba0*/  FFMA R47, R32, R20.reuse, R24 ;  /* 0x00000014202f7223 */ /* 0x090fe20000000018 */
[----:B------:R-:W-:-:S02]  /*0bb0*/  FFMA R34, R34, R20, R29 ;  /* 0x0000001422227223 */ /* 0x000fc4000000001d */
[----:B------:R-:W2:Y:S01]  /*0bc0*/  LDS.64 R24, [R3+0x200] ;  /* 0x0002000003187984 */ /* 0x000ea20000000a00 */
[----:B------:R-:W-:-:S03]  /*0bd0*/  FFMA R51, R20, R33, R28 ;  /* 0x0000002114337223 */ /* 0x000fc6000000001c */
[----:B------:R-:W3:Y:S04]  /*0be0*/  LDS.64 R28, [R3+0x280] ;  /* 0x00028000031c7984 */ /* 0x000ee80000000a00 */
[----:B------:R-:W4:Y:S01]  /*0bf0*/  LDS.64 R32, [R3+0x300] ;  /* 0x0003000003207984 */ /* 0x000f220000000a00 */
[C---:B0-----:R-:W-:Y:S01]  /*0c00*/  FFMA R48, R38.reuse, R9, R48 ;  /* 0x0000000926307223 */ /* 0x041fe20000000030 */
[C---:B------:R-:W-:Y:S01]  /*0c10*/  FFMA R46, R38.reuse, R13, R46 ;  /* 0x0000000d262e7223 */ /* 0x040fe2000000002e */
[C---:B------:R-:W-:Y:S01]  /*0c20*/  FFMA R49, R38.reuse, R17, R49 ;  /* 0x0000001126317223 */ /* 0x040fe20000000031 */
[----:B------:R-:W-:Y:S01]  /*0c30*/  FFMA R47, R38, R21, R47 ;  /* 0x00000015262f7223 */ /* 0x000fe2000000002f */
[-C--:B------:R-:W-:Y:S01]  /*0c40*/  FFMA R43, R9, R39.reuse, R43 ;  /* 0x00000027092b7223 */ /* 0x080fe2000000002b */
[-C--:B------:R-:W-:Y:S01]  /*0c50*/  FFMA R42, R13, R39.reuse, R42 ;  /* 0x000000270d2a7223 */ /* 0x080fe2000000002a */
[-C--:B------:R-:W-:Y:S01]  /*0c60*/  FFMA R50, R17, R39.reuse, R50 ;  /* 0x0000002711327223 */ /* 0x080fe20000000032 */
[----:B------:R-:W-:-:S02]  /*0c70*/  FFMA R51, R21, R39, R51 ;  /* 0x0000002715337223 */ /* 0x000fc40000000033 */
[----:B------:R-:W0:Y:S01]  /*0c80*/  LDS.64 R38, [R3+0x380] ;  /* 0x0003800003267984 */ /* 0x000e220000000a00 */
[----:B------:R-:W-:Y:S01]  /*0c90*/  FFMA R20, R20, R35, R27 ;  /* 0x0000002314147223 */ /* 0x000fe2000000001b */
[C---:B-1----:R-:W-:Y:S01]  /*0ca0*/  FFMA R45, R30.reuse, R13, R45 ;  /* 0x0000000d1e2d7223 */ /* 0x042fe2000000002d */
[----:B------:R-:W-:Y:S01]  /*0cb0*/  FFMA R12, R13, R31, R12 ;  /* 0x0000001f0d0c7223 */ /* 0x000fe2000000000c */
[C---:B------:R-:W-:Y:S01]  /*0cc0*/  FFMA R44, R30.reuse, R9, R44 ;  /* 0x000000091e2c7223 */ /* 0x040fe2000000002c */
[----:B------:R-:W-:Y:S01]  /*0cd0*/  FFMA R34, R30, R21, R34 ;  /* 0x000000151e227223 */ /* 0x000fe20000000022 */
[----:B--2---:R-:W-:Y:S01]  /*0ce0*/  FFMA R47, R24, R22, R47 ;  /* 0x00000016182f7223 */ /* 0x004fe2000000002f */
[----:B------:R-:W-:Y:S01]  /*0cf0*/  FFMA R52, R9, R31, R8 ;  /* 0x0000001f09347223 */ /* 0x000fe20000000008 */
[----:B------:R-:W-:Y:S01]  /*0d00*/  FFMA R43, R10, R25, R43 ;  /* 0x000000190a2b7223 */ /* 0x000fe2000000002b */
[----:B------:R-:W-:Y:S01]  /*0d10*/  FFMA R26, R30, R17, R26 ;  /* 0x000000111e1a7223 */ /* 0x000fe2000000001a */
[-C--:B------:R-:W-:Y:S01]  /*0d20*/  FFMA R16, R17, R31.reuse, R16 ;  /* 0x0000001f11107223 */ /* 0x080fe20000000010 */
[----:B------:R-:W-:Y:S01]  /*0d30*/  FFMA R21, R21, R31, R20 ;  /* 0x0000001f15157223 */ /* 0x000fe20000000014 */
[----:B------:R-:W-:Y:S01]  /*0d40*/  FFMA R13, R24, R18, R49 ;  /* 0x00000012180d7223 */ /* 0x000fe20000000031 */
[-C--:B------:R-:W-:Y:S01]  /*0d50*/  FFMA R42, R14, R25.reuse, R42 ;  /* 0x000000190e2a7223 */ /* 0x080fe2000000002a */
[C---:B------:R-:W-:Y:S01]  /*0d60*/  FFMA R53, R24.reuse, R10, R48 ;  /* 0x0000000a18357223 */ /* 0x040fe20000000030 */
[-C--:B------:R-:W-:Y:S01]  /*0d70*/  FFMA R17, R24, R14.reuse, R46 ;  /* 0x0000000e18117223 */ /* 0x080fe2000000002e */
[-C--:B------:R-:W-:Y:S01]  /*0d80*/  FFMA R8, R18, R25.reuse, R50 ;  /* 0x0000001912087223 */ /* 0x080fe20000000032 */
[----:B------:R-:W-:Y:S01]  /*0d90*/  FFMA R9, R22, R25, R51 ;  /* 0x0000001916097223 */ /* 0x000fe20000000033 */
[----:B---3--:R-:W-:Y:S01]  /*0da0*/  FFMA R45, R28, R14, R45 ;  /* 0x0000000e1c2d7223 */ /* 0x008fe2000000002d */
[----:B------:R-:W-:Y:S01]  /*0db0*/  FFMA R49, R14, R29, R12 ;  /* 0x0000001d0e317223 */ /* 0x000fe2000000000c */
[----:B----4-:R-:W-:Y:S01]  /*0dc0*/  FFMA R14, R32, R23, R47 ;  /* 0x00000017200e7223 */ /* 0x010fe2000000002f */
[----:B------:R-:W-:Y:S01]  /*0dd0*/  FFMA R48, R28, R10, R44 ;  /* 0x0000000a1c307223 */ /* 0x000fe2000000002c */
[----:B------:R-:W-:Y:S01]  /*0de0*/  FFMA R52, R10, R29, R52 ;  /* 0x0000001d0a347223 */ /* 0x000fe20000000034 */
[----:B------:R-:W-:Y:S01]  /*0df0*/  FFMA R47, R11, R33, R43 ;  /* 0x000000210b2f7223 */ /* 0x000fe2000000002b */
[----:B------:R-:W-:Y:S01]  /*0e00*/  FFMA R46, R28, R18, R26 ;  /* 0x000000121c2e7223 */ /* 0x000fe2000000001a */
[-C--:B------:R-:W-:Y:S01]  /*0e10*/  FFMA R50, R18, R29.reuse, R16 ;  /* 0x0000001d12327223 */ /* 0x080fe20000000010 */
[----:B------:R-:W-:Y:S01]  /*0e20*/  FFMA R51, R22, R29, R21 ;  /* 0x0000001d16337223 */ /* 0x000fe20000000015 */
[----:B------:R-:W-:Y:S01]  /*0e30*/  FFMA R43, R15, R33, R42 ;  /* 0x000000210f2b7223 */ /* 0x000fe2000000002a */
[----:B------:R-:W-:Y:S01]  /*0e40*/  FFMA R20, R28, R22, R34 ;  /* 0x000000161c147223 */ /* 0x000fe20000000022 */
[C---:B------:R-:W-:Y:S01]  /*0e50*/  FFMA R53, R32.reuse, R11, R53 ;  /* 0x0000000b20357223 */ /* 0x040fe20000000035 */
[C---:B------:R-:W-:Y:S01]  /*0e60*/  FFMA R21, R32.reuse, R15, R17 ;  /* 0x0000000f20157223 */ /* 0x040fe20000000011 */
[----:B------:R-:W-:Y:S01]  /*0e70*/  FFMA R18, R32, R19, R13 ;  /* 0x0000001320127223 */ /* 0x000fe2000000000d */
[-C--:B------:R-:W-:Y:S01]  /*0e80*/  FFMA R42, R19, R33.reuse, R8 ;  /* 0x00000021132a7223 */ /* 0x080fe20000000008 */
[----:B------:R-:W-:Y:S01]  /*0e90*/  FFMA R44, R23, R33, R9 ;  /* 0x00000021172c7223 */ /* 0x000fe20000000009 */
[----:B------:R-:W-:Y:S01]  /*0ea0*/  LDS.64 R12, [R3+0x400] ;  /* 0x00040000030c7984 */ /* 0x000fe20000000a00 */
[----:B0-----:R-:W-:-:S03]  /*0eb0*/  FFMA R48, R38, R11, R48 ;  /* 0x0000000b26307223 */ /* 0x001fc60000000030 */
[----:B------:R-:W0:Y:S01]  /*0ec0*/  LDS.128 R32, [R6+0x2b0] ;  /* 0x0002b00006207984 */ /* 0x000e220000000c00 */
[----:B------:R-:W-:-:S03]  /*0ed0*/  FFMA R52, R11, R39, R52 ;  /* 0x000000270b347223 */ /* 0x000fc60000000034 */
[----:B------:R-:W1:Y:S04]  /*0ee0*/  LDS.128 R24, [R6+0x10] ;  /* 0x0000100006187984 */ /* 0x000e680000000c00 */
[----:B------:R-:W2:Y:S04]  /*0ef0*/  LDS.128 R28, [R6+0x550] ;  /* 0x00055000061c7984 */ /* 0x000ea80000000c00 */
[----:B------:R-:W3:Y:S04]  /*0f00*/  LDS.128 R8, [R6+0x7f0] ;  /* 0x0007f00006087984 */ /* 0x000ee80000000c00 */
[----:B------:R-:W4:Y:S01]  /*0f10*/  LDS.64 R16, [R3+0x480] ;  /* 0x0004800003107984 */ /* 0x000f220000000a00 */
[----:B------:R-:W-:Y:S01]  /*0f20*/  FFMA R20, R38, R23, R20 ;  /* 0x0000001726147223 */ /* 0x000fe20000000014 */
[----:B------:R-:W-:-:S02]  /*0f30*/  FFMA R51, R23, R39, R51 ;  /* 0x0000002717337223 */ /* 0x000fc40000000033 */
[----:B------:R-:W5:Y:S01]  /*0f40*/  LDS.64 R22, [R3+0x500] ;  /* 0x0005000003167984 */ /* 0x000f620000000a00 */
[C---:B------:R-:W-:Y:S01]  /*0f50*/  FFMA R45, R38.reuse, R15, R45 ;  /* 0x0000000f262d7223 */ /* 0x040fe2000000002d */
[----:B------:R-:W-:Y:S01]  /*0f60*/  FFMA R46, R38, R19, R46 ;  /* 0x00000013262e7223 */ /* 0x000fe2000000002e */
[-C--:B------:R-:W-:Y:S01]  /*0f70*/  FFMA R49, R15, R39.reuse, R49 ;  /* 0x000000270f317223 */ /* 0x080fe20000000031 */
[----:B------:R-:W-:Y:S01]  /*0f80*/  FFMA R50, R19, R39, R50 ;  /* 0x0000002713327223 */ /* 0x000fe20000000032 */
[----:B0-----:R-:W-:Y:S02]  /*0f90*/  FFMA R38, R12, R32, R18 ;  /* 0x000000200c267223 */ /* 0x001fe40000000012 */
[----:B------:R-:W0:Y:S01]  /*0fa0*/  LDS.64 R18, [R3+0x580] ;  /* 0x0005800003127984 */ /* 0x000e220000000a00 */
[----:B-1----:R-:W-:Y:S01]  /*0fb0*/  FFMA R53, R24, R12, R53 ;  /* 0x0000000c18357223 */ /* 0x002fe20000000035 */
[----:B--2---:R-:W-:Y:S01]  /*0fc0*/  FFMA R39, R12, R28, R21 ;  /* 0x0000001c0c277223 */ /* 0x004fe20000000015 */
[----:B------:R-:W-:Y:S01]  /*0fd0*/  FFMA R43, R28, R13, R43 ;  /* 0x0000000d1c2b7223 */ /* 0x000fe2000000002b */
[----:B---3--:R-:W-:-:S02]  /*0fe0*/  FFMA R12, R12, R8, R14 ;  /* 0x000000080c0c7223 */ /* 0x008fc4000000000e */
[----:B------:R-:W1:Y:S01]  /*0ff0*/  LDS.64 R14, [R3+0x600] ;  /* 0x00060000030e7984 */ /* 0x000e620000000a00 */
[----:B----4-:R-:W-:Y:S01]  /*1000*/  FFMA R45, R16, R28, R45 ;  /* 0x0000001c102d7223 */ /* 0x010fe2000000002d */
[----:B------:R-:W-:Y:S01]  /*1010*/  FFMA R49, R28, R17, R49 ;  /* 0x000000111c317223 */ /* 0x000fe20000000031 */
[----:B------:R-:W-:Y:S02]  /*1020*/  FFMA R28, R16, R8, R20 ;  /* 0x00000008101c7223 */ /* 0x000fe40000000014 */
[----:B------:R-:W2:Y:S01]  /*1030*/  LDS.64 R20, [R3+0x680] ;  /* 0x0006800003147984 */ /* 0x000ea20000000a00 */
[----:B------:R-:W-:Y:S01]  /*1040*/  FFMA R48, R24, R16, R48 ;  /* 0x0000001018307223 */ /* 0x000fe20000000030 */
[----:B------:R-:W-:Y:S01]  /*1050*/  FFMA R46, R16, R32, R46 ;  /* 0x00000020102e7223 */ /* 0x000fe2000000002e */
[C---:B------:R-:W-:Y:S01]  /*1060*/  FFMA R47, R24.reuse, R13, R47 ;  /* 0x0000000d182f7223 */ /* 0x040fe2000000002f */
[----:B------:R-:W-:Y:S01]  /*1070*/  FFMA R52, R24, R17, R52 ;  /* 0x0000001118347223 */ /* 0x000fe20000000034 */
[C---:B------:R-:W-:Y:S01]  /*1080*/  FFMA R42, R32.reuse, R13, R42 ;  /* 0x0000000d202a7223 */ /* 0x040fe2000000002a */
[----:B------:R-:W-:Y:S01]  /*1090*/  FFMA R50, R32, R17, R50 ;  /* 0x0000001120327223 */ /* 0x000fe20000000032 */
[C---:B------:R-:W-:Y:S01]  /*10a0*/  FFMA R44, R8.reuse, R13, R44 ;  /* 0x0000000d082c7223 */ /* 0x040fe2000000002c */
[----:B------:R-:W-:Y:S01]  /*10b0*/  FFMA R51, R8, R17, R51 ;  /* 0x0000001108337223 */ /* 0x000fe20000000033 */
[C---:B-----5:R-:W-:Y:S01]  /*10c0*/  FFMA R16, R22.reuse, R9, R12 ;  /* 0x0000000916107223 */ /* 0x060fe2000000000c */
[C---:B------:R-:W-:Y:S01]  /*10d0*/  FFMA R17, R22.reuse, R29, R39 ;  /* 0x0000001d16117223 */ /* 0x040fe20000000027 */
[C---:B------:R-:W-:Y:S01]  /*10e0*/  FFMA R8, R22.reuse, R33, R38 ;  /* 0x0000002116087223 */ /* 0x040fe20000000026 */
[----:B------:R-:W3:Y:S04]  /*10f0*/  LDS.64 R12, [R3+0x700] ;  /* 0x00070000030c7984 */ /* 0x000ee80000000a00 */
[----:B------:R-:W4:Y:S01]  /*1100*/  LDS.64 R38, [R3+0x780] ;  /* 0x0007800003267984 */ /* 0x000f220000000a00 */
[----:B------:R-:W-:Y:S01]  /*1110*/  FFMA R24, R22, R25, R53 ;  /* 0x0000001916187223 */ /* 0x000fe20000000035 */
[-C--:B------:R-:W-:Y:S01]  /*1120*/  FFMA R47, R25, R23.reuse, R47 ;  /* 0x00000017192f7223 */ /* 0x080fe2000000002f */
[-C--:B------:R-:W-:Y:S01]  /*1130*/  FFMA R43, R29, R23.reuse, R43 ;  /* 0x000000171d2b7223 */ /* 0x080fe2000000002b */
[-C--:B------:R-:W-:Y:S01]  /*1140*/  FFMA R42, R33, R23.reuse, R42 ;  /* 0x00000017212a7223 */ /* 0x080fe2000000002a */
[----:B------:R-:W-:Y:S01]  /*1150*/  FFMA R44, R9, R23, R44 ;  /* 0x00000017092c7223 */ /* 0x000fe2000000002c */
[C---:B0-----:R-:W-:Y:S01]  /*1160*/  FFMA R48, R18.reuse, R25, R48 ;  /* 0x0000001912307223 */ /* 0x041fe20000000030 */
[C---:B------:R-:W-:Y:S01]  /*1170*/  FFMA R45, R18.reuse, R29, R45 ;  /* 0x0000001d122d7223 */ /* 0x040fe2000000002d */
[C---:B------:R-:W-:Y:S01]  /*1180*/  FFMA R46, R18.reuse, R33, R46 ;  /* 0x00000021122e7223 */ /* 0x040fe2000000002e */
[----:B------:R-:W-:Y:S01]  /*1190*/  FFMA R18, R18, R9, R28 ;  /* 0x0000000912127223 */ /* 0x000fe2000000001c */
[-C--:B------:R-:W-:Y:S01]  /*11a0*/  FFMA R52, R25, R19.reuse, R52 ;  /* 0x0000001319347223 */ /* 0x080fe20000000034 */
[-C--:B------:R-:W-:Y:S01]  /*11b0*/  FFMA R51, R9, R19.reuse, R51 ;  /* 0x0000001309337223 */ /* 0x080fe20000000033 */
[-C--:B------:R-:W-:Y:S01]  /*11c0*/  FFMA R49, R29, R19.reuse, R49 ;  /* 0x000000131d317223 */ /* 0x080fe20000000031 */
[----:B------:R-:W-:Y:S01]  /*11d0*/  FFMA R50, R33, R19, R50 ;  /* 0x0000001321327223 */ /* 0x000fe20000000032 */
[----:B------:R-:W-:Y:S01]  /*11e0*/  LDS.64 R28, [R3+0x880] ;  /* 0x00088000031c7984 */ /* 0x000fe20000000a00 */
[C---:B-1----:R-:W-:Y:S01]  /*11f0*/  FFMA R22, R14.reuse, R26, R24 ;  /* 0x0000001a0e167223 */ /* 0x042fe20000000018 */
[C---:B------:R-:W-:Y:S01]  /*1200*/  FFMA R9, R14.reuse, R30, R17 ;  /* 0x0000001e0e097223 */ /* 0x040fe20000000011 */
[C---:B------:R-:W-:Y:S01]  /*1210*/  FFMA R8, R14.reuse, R34, R8 ;  /* 0x000000220e087223 */ /* 0x040fe20000000008 */
[----:B------:R-:W-:Y:S01]  /*1220*/  FFMA R14, R14, R10, R16 ;  /* 0x0000000a0e0e7223 */ /* 0x000fe20000000010 */
[-C--:B------:R-:W-:Y:S01]  /*1230*/  FFMA R47, R26, R15.reuse, R47 ;  /* 0x0000000f1a2f7223 */ /* 0x080fe2000000002f */
[-C--:B------:R-:W-:Y:S01]  /*1240*/  FFMA R43, R30, R15.reuse, R43 ;  /* 0x0000000f1e2b7223 */ /* 0x080fe2000000002b */
[-C--:B------:R-:W-:Y:S01]  /*1250*/  FFMA R42, R34, R15.reuse, R42 ;  /* 0x0000000f222a7223 */ /* 0x080fe2000000002a */
[----:B------:R-:W-:Y:S01]  /*1260*/  FFMA R44, R10, R15, R44 ;  /* 0x0000000f0a2c7223 */ /* 0x000fe2000000002c */
[C---:B--2---:R-:W-:Y:S01]  /*1270*/  FFMA R48, R20.reuse, R26, R48 ;  /* 0x0000001a14307223 */ /* 0x044fe20000000030 */
[C---:B------:R-:W-:Y:S01]  /*1280*/  FFMA R45, R20.reuse, R30, R45 ;  /* 0x0000001e142d7223 */ /* 0x040fe2000000002d */
[C---:B------:R-:W-:Y:S01]  /*1290*/  FFMA R46, R20.reuse, R34, R46 ;  /* 0x00000022142e7223 */ /* 0x040fe2000000002e */
[----:B------:R-:W-:Y:S01]  /*12a0*/  FFMA R20, R20, R10, R18 ;  /* 0x0000000a14147223 */ /* 0x000fe20000000012 */
[-C--:B------:R-:W-:Y:S01]  /*12b0*/  FFMA R52, R26, R21.reuse, R52 ;  /* 0x000000151a347223 */ /* 0x080fe20000000034 */
[-C--:B------:R-:W-:Y:S01]  /*12c0*/  FFMA R49, R30, R21.reuse, R49 ;  /* 0x000000151e317223 */ /* 0x080fe20000000031 */
[-C--:B------:R-:W-:Y:S01]  /*12d0*/  FFMA R51, R10, R21.reuse, R51 ;  /* 0x000000150a337223 */ /* 0x080fe20000000033 */
[----:B------:R-:W-:Y:S01]  /*12e0*/  LDS.64 R32, [R3+0x800] ;  /* 0x0008000003207984 */ /* 0x000fe20000000a00 */
[----:B------:R-:W-:Y:S01]  /*12f0*/  FFMA R50, R34, R21, R50 ;  /* 0x0000001522327223 */ /* 0x000fe20000000032 */
[----:B---3--:R-:W-:-:S02]  /*1300*/  FFMA R30, R12, R27, R22 ;  /* 0x0000001b0c1e7223 */ /* 0x008fc40000000016 */
[----:B------:R-:W0:Y:S01]  /*1310*/  LDS.128 R16, [R6+0x20] ;  /* 0x0000200006107984 */ /* 0x000e220000000c00 */
[C---:B------:R-:W-:Y:S01]  /*1320*/  FFMA R9, R12.reuse, R31, R9 ;  /* 0x0000001f0c097223 */ /* 0x040fe20000000009 */
[C---:B------:R-:W-:Y:S01]  /*1330*/  FFMA R8, R12.reuse, R35, R8 ;  /* 0x000000230c087223 */ /* 0x040fe20000000008 */
[----:B------:R-:W-:Y:S01]  /*1340*/  FFMA R10, R12, R11, R14 ;  /* 0x0000000b0c0a7223 */ /* 0x000fe2000000000e */
[-C--:B------:R-:W-:Y:S01]  /*1350*/  FFMA R47, R27, R13.reuse, R47 ;  /* 0x0000000d1b2f7223 */ /* 0x080fe2000000002f */
[-C--:B------:R-:W-:Y:S01]  /*1360*/  FFMA R43, R31, R13.reuse, R43 ;  /* 0x0000000d1f2b7223 */ /* 0x080fe2000000002b */
[-C--:B------:R-:W-:Y:S01]  /*1370*/  FFMA R42, R35, R13.reuse, R42 ;  /* 0x0000000d232a7223 */ /* 0x080fe2000000002a */
[----:B------:R-:W-:Y:S01]  /*1380*/  FFMA R44, R11, R13, R44 ;  /* 0x0000000d0b2c7223 */ /* 0x000fe2000000002c */
[C---:B----4-:R-:W-:Y:S01]  /*1390*/  FFMA R48, R38.reuse, R27, R48 ;  /* 0x0000001b26307223 */ /* 0x050fe20000000030 */
[----:B------:R-:W1:Y:S01]  /*13a0*/  LDS.128 R12, [R6+0x560] ;  /* 0x00056000060c7984 */ /* 0x000e620000000c00 */
[C---:B------:R-:W-:Y:S01]  /*13b0*/  FFMA R45, R38.reuse, R31, R45 ;  /* 0x0000001f262d7223 */ /* 0x040fe2000000002d */
[C---:B------:R-:W-:Y:S01]  /*13c0*/  FFMA R46, R38.reuse, R35, R46 ;  /* 0x00000023262e7223 */ /* 0x040fe2000000002e */
[----:B------:R-:W-:Y:S01]  /*13d0*/  FFMA R52, R27, R39, R52 ;  /* 0x000000271b347223 */ /* 0x000fe20000000034 */
[----:B------:R-:W-:Y:S01]  /*13e0*/  FFMA R38, R38, R11, R20 ;  /* 0x0000000b26267223 */ /* 0x000fe20000000014 */
[----:B------:R-:W2:Y:S01]  /*13f0*/  LDS.128 R24, [R6+0x800] ;  /* 0x0008000006187984 */ /* 0x000ea20000000c00 */
[----:B------:R-:W-:-:S03]  /*1400*/  FFMA R50, R35, R39, R50 ;  /* 0x0000002723327223 */ /* 0x000fc60000000032 */
[----:B------:R-:W3:Y:S04]  /*1410*/  LDS.128 R20, [R6+0x2c0] ;  /* 0x0002c00006147984 */ /* 0x000ee80000000c00 */
[----:B------:R-:W4:Y:S01]  /*1420*/  LDS.64 R34, [R3+0x900] ;  /* 0x0009000003227984 */ /* 0x000f220000000a00 */
[-C--:B------:R-:W-:Y:S01]  /*1430*/  FFMA R49, R31, R39.reuse, R49 ;  /* 0x000000271f317223 */ /* 0x080fe20000000031 */
[----:B------:R-:W-:Y:S01]  /*1440*/  FFMA R51, R11, R39, R51 ;  /* 0x000000270b337223 */ /* 0x000fe20000000033 */
[C---:B0-----:R-:W-:Y:S02]  /*1450*/  FFMA R11, R16.reuse, R32, R30 ;  /* 0x00000020100b7223 */ /* 0x041fe4000000001e */
[----:B------:R-:W0:Y:S01]  /*1460*/  LDS.64 R30, [R3+0x980] ;  /* 0x00098000031e7984 */ /* 0x000e220000000a00 */
[C---:B------:R-:W-:Y:S01]  /*1470*/  FFMA R47, R16.reuse, R33, R47 ;  /* 0x00000021102f7223 */ /* 0x040fe2000000002f */
[C---:B------:R-:W-:Y:S01]  /*1480*/  FFMA R48, R16.reuse, R28, R48 ;  /* 0x0000001c10307223 */ /* 0x040fe20000000030 */
[----:B------:R-:W-:Y:S01]  /*1490*/  FFMA R16, R16, R29, R52 ;  /* 0x0000001d10107223 */ /* 0x000fe20000000034 */
[-C--:B-1----:R-:W-:Y:S01]  /*14a0*/  FFMA R9, R32, R12.reuse, R9 ;  /* 0x0000000c20097223 */ /* 0x082fe20000000009 */
[----:B------:R-:W-:Y:S01]  /*14b0*/  FFMA R45, R28, R12, R45 ;  /* 0x0000000c1c2d7223 */ /* 0x000fe2000000002d */
[C---:B------:R-:W-:Y:S01]  /*14c0*/  FFMA R43, R12.reuse, R33, R43 ;  /* 0x000000210c2b7223 */ /* 0x040fe2000000002b */
[----:B------:R-:W-:Y:S01]  /*14d0*/  FFMA R49, R12, R29, R49 ;  /* 0x0000001d0c317223 */ /* 0x000fe20000000031 */
[-C--:B--2---:R-:W-:Y:S01]  /*14e0*/  FFMA R10, R32, R24.reuse, R10 ;  /* 0x00000018200a7223 */ /* 0x084fe2000000000a */
[----:B------:R-:W-:Y:S01]  /*14f0*/  FFMA R12, R28, R24, R38 ;  /* 0x000000181c0c7223 */ /* 0x000fe20000000026 */
[C---:B------:R-:W-:Y:S01]  /*1500*/  FFMA R44, R24.reuse, R33, R44 ;  /* 0x00000021182c7223 */ /* 0x040fe2000000002c */
[-C--:B------:R-:W-:Y:S01]  /*1510*/  FFMA R24, R24, R29.reuse, R51 ;  /* 0x0000001d18187223 */ /* 0x080fe20000000033 */
[-C--:B---3--:R-:W-:Y:S01]  /*1520*/  FFMA R8, R32, R20.reuse, R8 ;  /* 0x0000001420087223 */ /* 0x088fe20000000008 */
[----:B------:R-:W-:Y:S01]  /*1530*/  FFMA R46, R28, R20, R46 ;  /* 0x000000141c2e7223 */ /* 0x000fe2000000002e */
[C---:B------:R-:W-:Y:S01]  /*1540*/  FFMA R50, R20.reuse, R29, R50 ;  /* 0x0000001d14327223 */ /* 0x040fe20000000032 */
[----:B------:R-:W1:Y:S01]  /*1550*/  LDS.64 R38, [R3+0xa00] ;  /* 0x000a000003267984 */ /* 0x000e620000000a00 */
[----:B------:R-:W-:-:S03]  /*1560*/  FFMA R42, R20, R33, R42 ;  /* 0x00000021142a7223 */ /* 0x000fc6000000002a */
[----:B------:R-:W2:Y:S01]  /*1570*/  LDS.64 R28, [R3+0xa80] ;  /* 0x000a8000031c7984 */ /* 0x000ea20000000a00 */
[C---:B----4-:R-:W-:Y:S01]  /*1580*/  FFMA R33, R34.reuse, R17, R11 ;  /* 0x0000001122217223 */ /* 0x050fe2000000000b */
[C---:B------:R-:W-:Y:S01]  /*1590*/  FFMA R51, R34.reuse, R13, R9 ;  /* 0x0000000d22337223 */ /* 0x040fe20000000009 */
[C---:B------:R-:W-:Y:S01]  /*15a0*/  FFMA R53, R34.reuse, R21, R8 ;  /* 0x0000001522357223 */ /* 0x040fe20000000008 */
[----:B------:R-:W-:Y:S01]  /*15b0*/  FFMA R34, R34, R25, R10 ;  /* 0x0000001922227223 */ /* 0x000fe2000000000a */
[----:B------:R-:W-:Y:S04]  /*15c0*/  LDS.64 R8, [R3+0xb80] ;  /* 0x000b800003087984 */ /* 0x000fe80000000a00 */
[----:B------:R-:W3:Y:S01]  /*15d0*/  LDS.64 R10, [R3+0xb00] ;  /* 0x000b0000030a7984 */ /* 0x000ee20000000a00 */
[----:B------:R-:W-:Y:S01]  /*15e0*/  UIADD3 UR4, UPT, UPT, UR4, 0x1, URZ ;  /* 0x0000000104047890 */ /* 0x000fe2000fffe0ff */
[-C--:B------:R-:W-:Y:S01]  /*15f0*/  FFMA R47, R17, R35.reuse, R47 ;  /* 0x00000023112f7223 */ /* 0x080fe2000000002f */
[-C--:B------:R-:W-:Y:S01]  /*1600*/  FFMA R43, R13, R35.reuse, R43 ;  /* 0x000000230d2b7223 */ /* 0x080fe2000000002b */
[-C--:B------:R-:W-:Y:S01]  /*1610*/  FFMA R42, R21, R35.reuse, R42 ;  /* 0x00000023152a7223 */ /* 0x080fe2000000002a */
[----:B------:R-:W-:Y:S01]  /*1620*/  UISETP.NE.AND UP0, UPT, UR4, 0x20, UPT ;  /* 0x000000200400788c */ /* 0x000fe2000bf05270 */
        /* <DEDUP_REMOVED lines=9> */
[----:B------:R-:W-:-:S02]  /*16c0*/  IADD3 R40, P0, PT, R40, 0xc00, RZ ;  /* 0x00000c0028287810 */ /* 0x000fc40007f1e0ff */
[----:B------:R-:W-:Y:S02]  /*16d0*/  IADD3 R7, PT, PT, R7, 0xc, RZ ;  /* 0x0000000c07077810 */ /* 0x000fe40007ffe0ff */
[----:B------:R-:W-:Y:S02]  /*16e0*/  IADD3.X R41, PT, PT, RZ, R41, RZ, P0, !PT ;  /* 0x00000029ff297210 */ /* 0x000fe400007fe4ff */
[----:B------:R-:W-:Y:S01]  /*16f0*/  IADD3 R37, PT, PT, R37, 0xc, RZ ;  /* 0x0000000c25257810 */ /* 0x000fe20007ffe0ff */
[C---:B-1----:R-:W-:Y:S01]  /*1700*/  FFMA R33, R38.reuse, R18, R33 ;  /* 0x0000001226217223 */ /* 0x042fe20000000021 */
[C---:B------:R-:W-:Y:S01]  /*1710*/  FFMA R30, R38.reuse, R14, R51 ;  /* 0x0000000e261e7223 */ /* 0x040fe20000000033 */
[C---:B------:R-:W-:Y:S01]  /*1720*/  FFMA R16, R38.reuse, R22, R53 ;  /* 0x0000001626107223 */ /* 0x040fe20000000035 */
[----:B------:R-:W-:Y:S01]  /*1730*/  FFMA R34, R38, R26, R34 ;  /* 0x0000001a26227223 */ /* 0x000fe20000000022 */
[----:B--2---:R-:W-:Y:S01]  /*1740*/  FFMA R13, R28, R18, R48 ;  /* 0x000000121c0d7223 */ /* 0x004fe20000000030 */
[-C--:B------:R-:W-:Y:S01]  /*1750*/  FFMA R20, R18, R39.reuse, R47 ;  /* 0x0000002712147223 */ /* 0x080fe2000000002f */
[-C--:B------:R-:W-:Y:S01]  /*1760*/  FFMA R44, R14, R39.reuse, R43 ;  /* 0x000000270e2c7223 */ /* 0x080fe2000000002b */
[-C--:B------:R-:W-:Y:S01]  /*1770*/  FFMA R32, R22, R39.reuse, R42 ;  /* 0x0000002716207223 */ /* 0x080fe2000000002a */
[----:B------:R-:W-:Y:S01]  /*1780*/  FFMA R50, R26, R39, R35 ;  /* 0x000000271a327223 */ /* 0x000fe20000000023 */
[C---:B------:R-:W-:Y:S01]  /*1790*/  FFMA R48, R28.reuse, R14, R45 ;  /* 0x0000000e1c307223 */ /* 0x040fe2000000002d */
[C---:B------:R-:W-:Y:S01]  /*17a0*/  FFMA R46, R28.reuse, R22, R46 ;  /* 0x000000161c2e7223 */ /* 0x040fe2000000002e */
[----:B------:R-:W-:Y:S01]  /*17b0*/  FFMA R12, R28, R26, R12 ;  /* 0x0000001a1c0c7223 */ /* 0x000fe2000000000c */
[-C--:B------:R-:W-:Y:S01]  /*17c0*/  FFMA R18, R18, R29.reuse, R17 ;  /* 0x0000001d12127223 */ /* 0x080fe20000000011 */
[-C--:B------:R-:W-:Y:S01]  /*17d0*/  FFMA R14, R14, R29.reuse, R49 ;  /* 0x0000001d0e0e7223 */ /* 0x080fe20000000031 */
[-C--:B------:R-:W-:Y:S01]  /*17e0*/  FFMA R22, R22, R29.reuse, R21 ;  /* 0x0000001d16167223 */ /* 0x080fe20000000015 */
[----:B------:R-:W-:Y:S01]  /*17f0*/  FFMA R52, R26, R29, R25 ;  /* 0x0000001d1a347223 */ /* 0x000fe20000000019 */
[----:B---3--:R-:W-:Y:S01]  /*1800*/  FFMA R24, R10, R27, R34 ;  /* 0x0000001b0a187223 */ /* 0x008fe20000000022 */
[-C--:B------:R-:W-:Y:S01]  /*1810*/  FFMA R42, R15, R11.reuse, R44 ;  /* 0x0000000b0f2a7223 */ /* 0x080fe2000000002c */
[----:B------:R-:W-:Y:S01]  /*1820*/  FFMA R28, R27, R11, R50 ;  /* 0x0000000b1b1c7223 */ /* 0x000fe20000000032 */
[C---:B------:R-:W-:Y:S01]  /*1830*/  FFMA R26, R8.reuse, R23, R46 ;  /* 0x00000017081a7223 */ /* 0x040fe2000000002e */
[----:B------:R-:W-:Y:S01]  /*1840*/  FFMA R29, R8, R27, R12 ;  /* 0x0000001b081d7223 */ /* 0x000fe2000000000c */
[C---:B------:R-:W-:Y:S01]  /*1850*/  FFMA R38, R10.reuse, R19, R33 ;  /* 0x000000130a267223 */ /* 0x040fe20000000021 */
[C---:B------:R-:W-:Y:S01]  /*1860*/  FFMA R30, R10.reuse, R15, R30 ;  /* 0x0000000f0a1e7223 */ /* 0x040fe2000000001e */
[----:B------:R-:W-:Y:S01]  /*1870*/  FFMA R31, R10, R23, R16 ;  /* 0x000000170a1f7223 */ /* 0x000fe20000000010 */
[-C--:B------:R-:W-:Y:S01]  /*1880*/  FFMA R43, R19, R11.reuse, R20 ;  /* 0x0000000b132b7223 */ /* 0x080fe20000000014 */
[----:B------:R-:W-:Y:S01]  /*1890*/  FFMA R25, R23, R11, R32 ;  /* 0x0000000b17197223 */ /* 0x000fe20000000020 */
[C---:B------:R-:W-:Y:S01]  /*18a0*/  FFMA R44, R8.reuse, R19, R13 ;  /* 0x00000013082c7223 */ /* 0x040fe2000000000d */
[----:B------:R-:W-:Y:S01]  /*18b0*/  FFMA R45, R8, R15, R48 ;  /* 0x0000000f082d7223 */ /* 0x000fe20000000030 */
[-C--:B------:R-:W-:Y:S01]  /*18c0*/  FFMA R46, R19, R9.reuse, R18 ;  /* 0x00000009132e7223 */ /* 0x080fe20000000012 */
[-C--:B------:R-:W-:Y:S01]  /*18d0*/  FFMA R49, R15, R9.reuse, R14 ;  /* 0x000000090f317223 */ /* 0x080fe2000000000e */
[-C--:B------:R-:W-:Y:S01]  /*18e0*/  FFMA R47, R23, R9.reuse, R22 ;  /* 0x00000009172f7223 */ /* 0x080fe20000000016 */
[----:B------:R-:W-:Y:S01]  /*18f0*/  FFMA R27, R27, R9, R52 ;  /* 0x000000091b1b7223 */ /* 0x000fe20000000034 */
[----:B------:R-:W-:-:S02]  /*1900*/  IADD3 R36, PT, PT, R36, 0xc, RZ ;  /* 0x0000000c24247810 */ /* 0x000fc40007ffe0ff */
[----:B------:R-:W-:Y:S01]  /*1910*/  IADD3 R4, PT, PT, R4, 0xc, RZ ;  /* 0x0000000c04047810 */ /* 0x000fe20007ffe0ff */
[----:B------:R-:W-:Y:S06]  /*1920*/  BRA.U UP0, `(.L_x_0) ;  /* 0xffffffed00d47547 */ /* 0x000fec000b83ffff */
[----:B------:R-:W0:Y:S01]  /*1930*/  S2R R6, SR_TID.X ;  /* 0x0000000000067919 */ /* 0x000e220000002100 */
[----:B------:R-:W1:Y:S01]  /*1940*/  LDC.64 R8, c[0x0][0x3a0] ;  /* 0x0000e800ff087b82 */ /* 0x000e620000000a00 */
[----:B------:R-:W-:Y:S01]  /*1950*/  IMAD.HI.U32 R3, R2, -0x6db6db6d, RZ ;  /* 0x9249249302037827 */ /* 0x000fe200078e00ff */
[----:B------:R-:W-:-:S04]  /*1960*/  SHF.L.U32 R0, R0, 0x2, RZ ;  /* 0x0000000200007819 */ /* 0x000fc800000006ff */
[----:B------:R-:W-:Y:S02]  /*1970*/  SHF.R.U32.HI R3, RZ, 0x2, R3 ;  /* 0x00000002ff037819 */ /* 0x000fe40000011603 */
[----:B------:R-:W2:Y:S01]  /*1980*/  LDC.64 R4, c[0x0][0x398] ;  /* 0x0000e600ff047b82 */ /* 0x000ea20000000a00 */
[----:B------:R-:W-:Y:S02]  /*1990*/  LOP3.LUT R0, R0, 0xfc0, RZ, 0xc0, !PT ;  /* 0x00000fc000007812 */ /* 0x000fe400078ec0ff */
[----:B------:R-:W-:-:S04]  /*19a0*/  IMAD R35, R3, 0x7, R2 ;  /* 0x0000000703237824 */ /* 0x000fc800078e0202 */
[----:B------:R-:W-:Y:S01]  /*19b0*/  IMAD R35, R35, 0x700, RZ ;  /* 0x0000070023237824 */ /* 0x000fe200078e02ff */
[----:B0-----:R-:W-:-:S04]  /*19c0*/  SHF.L.U32 R6, R6, 0x1, RZ ;  /* 0x0000000106067819 */ /* 0x001fc800000006ff */
[----:B------:R-:W-:-:S04]  /*19d0*/  LOP3.LUT R3, R6, 0x1e, RZ, 0xc0, !PT ;  /* 0x0000001e06037812 */ /* 0x000fc800078ec0ff */
[C---:B------:R-:W-:Y:S01]  /*19e0*/  IADD3 R35, PT, PT, R3.reuse, R35, R0 ;  /* 0x0000002303237210 */ /* 0x040fe20007ffe000 */
[----:B-1----:R-:W-:-:S03]  /*19f0*/  IMAD.WIDE.U32 R8, R3, 0x4, R8 ;  /* 0x0000000403087825 */ /* 0x002fc600078e0008 */
[C---:B------:R-:W-:Y:S01]  /*1a00*/  IADD3 R23, PT, PT, R35.reuse, 0x380, RZ ;  /* 0x0000038023177810 */ /* 0x040fe20007ffe0ff */
[C-C-:B--2---:R-:W-:Y:S01]  /*1a10*/  IMAD.WIDE.U32 R10, R35.reuse, 0x4, R4.reuse ;  /* 0x00000004230a7825 */ /* 0x144fe200078e0004 */
[C---:B------:R-:W-:Y:S01]  /*1a20*/  IADD3 R17, PT, PT, R35.reuse, 0x3a0, RZ ;  /* 0x000003a023117810 */ /* 0x040fe20007ffe0ff */
[----:B------:R-:W2:Y:S01]  /*1a30*/  LDG.E.CONSTANT R33, desc[UR8][R8.64] ;  /* 0x0000000808217981 */ /* 0x000ea2000c1e9900 */
[C---:B------:R-:W-:Y:S02]  /*1a40*/  IADD3 R13, PT, PT, R35.reuse, 0x3480, RZ ;  /* 0x00003480230d7810 */ /* 0x040fe40007ffe0ff */
[----:B------:R-:W-:Y:S01]  /*1a50*/  IADD3 R21, PT, PT, R35, 0x34a0, RZ ;  /* 0x000034a023157810 */ /* 0x000fe20007ffe0ff */
[----:B------:R-:W3:Y:S01]  /*1a60*/  LDG.E.CONSTANT R32, desc[UR8][R8.64+0x80] ;  /* 0x0000800808207981 */ /* 0x000ee2000c1e9900 */
[----:B------:R-:W-:-:S03]  /*1a70*/  IMAD.WIDE.U32 R2, R23, 0x4, R4 ;  /* 0x0000000417027825 */ /* 0x000fc600078e0004 */
[----:B------:R-:W4:Y:S01]  /*1a80*/  LDG.E.CONSTANT R0, desc[UR8][R8.64+0x4] ;  /* 0x0000040808007981 */ /* 0x000f22000c1e9900 */
[----:B------:R-:W-:-:S03]  /*1a90*/  IMAD.WIDE.U32 R6, R17, 0x4, R4 ;  /* 0x0000000411067825 */ /* 0x000fc600078e0004 */
[----:B------:R0:W5:Y:S04]  /*1aa0*/  LDG.E.CONSTANT R12, desc[UR8][R8.64+0x84] ;  /* 0x00008408080c7981 */ /* 0x000168000c1e9900 */
[----:B------:R-:W5:Y:S04]  /*1ab0*/  LDG.E.CONSTANT R39, desc[UR8][R10.64] ;  /* 0x000000080a277981 */ /* 0x000f68000c1e9900 */
[----:B------:R-:W5:Y:S01]  /*1ac0*/  LDG.E.CONSTANT R37, desc[UR8][R10.64+0x80] ;  /* 0x000080080a257981 */ /* 0x000f62000c1e9900 */
[----:B0-----:R-:W-:-:S03]  /*1ad0*/  IMAD.WIDE.U32 R8, R13, 0x4, R4 ;  /* 0x000000040d087825 */ /* 0x001fc600078e0004 */
[----:B------:R-:W5:Y:S01]  /*1ae0*/  LDG.E.CONSTANT R36, desc[UR8][R10.64+0xc400] ;  /* 0x00c400080a247981 */ /* 0x000f62000c1e9900 */
[----:B------:R-:W-:-:S03]  /*1af0*/  IMAD.WIDE.U32 R4, R21, 0x4, R4 ;  /* 0x0000000415047825 */ /* 0x000fc600078e0004 */
[----:B------:R-:W5:Y:S04]  /*1b00*/  LDG.E.CONSTANT R34, desc[UR8][R10.64+0xc480] ;  /* 0x00c480080a227981 */ /* 0x000f68000c1e9900 */
[----:B------:R-:W5:Y:S04]  /*1b10*/  LDG.E.CONSTANT R16, desc[UR8][R10.64+0x4] ;  /* 0x000004080a107981 */ /* 0x000f68000c1e9900 */
[----:B------:R-:W5:Y:S04]  /*1b20*/  LDG.E.CONSTANT R15, desc[UR8][R10.64+0x84] ;  /* 0x000084080a0f7981 */ /* 0x000f68000c1e9900 */
[----:B------:R-:W5:Y:S04]  /*1b30*/  LDG.E.CONSTANT R14, desc[UR8][R10.64+0xc404] ;  /* 0x00c404080a0e7981 */ /* 0x000f68000c1e9900 */
[----:B------:R0:W5:Y:S04]  /*1b40*/  LDG.E.CONSTANT R20, desc[UR8][R10.64+0xc484] ;  /* 0x00c484080a147981 */ /* 0x000168000c1e9900 */
[----:B------:R-:W5:Y:S04]  /*1b50*/  LDG.E.CONSTANT R19, desc[UR8][R2.64] ;  /* 0x0000000802137981 */ /* 0x000f68000c1e9900 */
[----:B------:R-:W5:Y:S01]  /*1b60*/  LDG.E.CONSTANT R18, desc[UR8][R6.64] ;  /* 0x0000000806127981 */ /* 0x000f62000c1e9900 */
[----:B0-----:R-:W0:Y:S03]  /*1b70*/  LDC.64 R10, c[0x0][0x390] ;  /* 0x0000e400ff0a7b82 */ /* 0x001e260000000a00 */
[----:B------:R-:W5:Y:S04]  /*1b80*/  LDG.E.CONSTANT R22, desc[UR8][R8.64] ;  /* 0x0000000808167981 */ /* 0x000f68000c1e9900 */
[----:B------:R-:W5:Y:S04]  /*1b90*/  LDG.E.CONSTANT R40, desc[UR8][R4.64] ;  /* 0x0000000804287981 */ /* 0x000f68000c1e9900 */
[----:B------:R-:W5:Y:S04]  /*1ba0*/  LDG.E.CONSTANT R41, desc[UR8][R2.64+0x4] ;  /* 0x0000040802297981 */ /* 0x000f68000c1e9900 */
[----:B------:R-:W5:Y:S04]  /*1bb0*/  LDG.E.CONSTANT R48, desc[UR8][R6.64+0x4] ;  /* 0x0000040806307981 */ /* 0x000f68000c1e9900 */
[----:B------:R0:W5:Y:S04]  /*1bc0*/  LDG.E.CONSTANT R50, desc[UR8][R8.64+0x4] ;  /* 0x0000040808327981 */ /* 0x000168000c1e9900 */
[----:B------:R1:W5:Y:S01]  /*1bd0*/  LDG.E.CONSTANT R51, desc[UR8][R4.64+0x4] ;  /* 0x0000040804337981 */ /* 0x000362000c1e9900 */
[----:B0-----:R-:W-:-:S04]  /*1be0*/  IMAD.WIDE.U32 R8, R13, 0x4, R10 ;  /* 0x000000040d087825 */ /* 0x001fc800078e000a */
[----:B------:R-:W-:-:S04]  /*1bf0*/  IMAD.WIDE.U32 R2, R35, 0x4, R10 ;  /* 0x0000000423027825 */ /* 0x000fc800078e000a */
[----:B-1----:R-:W-:-:S04]  /*1c00*/  IMAD.WIDE.U32 R4, R23, 0x4, R10 ;  /* 0x0000000417047825 */ /* 0x002fc800078e000a */
[----:B------:R-:W-:-:S04]  /*1c10*/  IMAD.WIDE.U32 R6, R17, 0x4, R10 ;  /* 0x0000000411067825 */ /* 0x000fc800078e000a */
[----:B------:R-:W-:-:S04]  /*1c20*/  IMAD.WIDE.U32 R10, R21, 0x4, R10 ;  /* 0x00000004150a7825 */ /* 0x000fc800078e000a */
[--C-:B--2---:R-:W-:Y:S01]  /*1c30*/  FADD R38, R38, R33.reuse ;  /* 0x0000002126267221 */ /* 0x104fe20000000000 */
[--C-:B------:R-:W-:Y:S01]  /*1c40*/  FADD R53, R30, R33.reuse ;  /* 0x000000211e357221 */ /* 0x100fe20000000000 */
[--C-:B------:R-:W-:Y:S01]  /*1c50*/  FADD R30, R31, R33.reuse ;  /* 0x000000211f1e7221 */ /* 0x100fe20000000000 */
[--C-:B---3--:R-:W-:Y:S01]  /*1c60*/  FADD R44, R44, R32.reuse ;  /* 0x000000202c2c7221 */ /* 0x108fe20000000000 */
[--C-:B------:R-:W-:Y:S01]  /*1c70*/  FADD R45, R45, R32.reuse ;  /* 0x000000202d2d7221 */ /* 0x100fe20000000000 */
[----:B------:R-:W-:Y:S01]  /*1c80*/  FADD R31, R26, R32 ;  /* 0x000000201a1f7221 */ /* 0x000fe20000000000 */
[--C-:B----4-:R-:W-:Y:S01]  /*1c90*/  FADD R43, R43, R0.reuse ;  /* 0x000000002b2b7221 */ /* 0x110fe20000000000 */
[----:B------:R-:W-:Y:S01]  /*1ca0*/  FADD R13, R42, R0 ;  /* 0x000000002a0d7221 */ /* 0x000fe20000000000 */
[--C-:B-----5:R-:W-:Y:S01]  /*1cb0*/  FADD R46, R46, R12.reuse ;  /* 0x0000000c2e2e7221 */ /* 0x120fe20000000000 */
[----:B------:R-:W-:Y:S01]  /*1cc0*/  FADD R49, R49, R12 ;  /* 0x0000000c31317221 */ /* 0x000fe20000000000 */
        /* <DEDUP_REMOVED lines=15> */
[----:B------:R-:W-:Y:S01]  /*1dc0*/  STG.E desc[UR8][R2.64], R39 ;  /* 0x0000002702007986 */ /* 0x000fe2000c101908 */
[----:B------:R-:W-:-:S03]  /*1dd0*/  FADD R31, R18, R31 ;  /* 0x0000001f121f7221 */ /* 0x000fc60000000000 */
        /* <DEDUP_REMOVED lines=8> */
[----:B------:R-:W-:Y:S04]  /*1e60*/  STG.E desc[UR8][R2.64+0x84], R15 ;  /* 0x0000840f02007986 */ /* 0x000fe8000c101908 */
[----:B------:R-:W-:Y:S01]  /*1e70*/  STG.E desc[UR8][R2.64+0xc404], R13 ;  /* 0x00c4040d02007986 */ /* 0x000fe2000c101908 */
[----:B------:R-:W-:-:S03]  /*1e80*/  FADD R17, R50, R17 ;  /* 0x0000001132117221 */ /* 0x000fc60000000000 */
[----:B------:R-:W-:Y:S01]  /*1e90*/  STG.E desc[UR8][R2.64+0xc484], R49 ;  /* 0x00c4843102007986 */ /* 0x000fe2000c101908 */
[----:B------:R-:W-:-:S03]  /*1ea0*/  FADD R51, R51, R12 ;  /* 0x0000000c33337221 */ /* 0x000fc60000000000 */
[----:B------:R-:W-:Y:S04]  /*1eb0*/  STG.E desc[UR8][R4.64], R19 ;  /* 0x0000001304007986 */ /* 0x000fe8000c101908 */
[----:B------:R-:W-:Y:S04]  /*1ec0*/  STG.E desc[UR8][R6.64], R31 ;  /* 0x0000001f06007986 */ /* 0x000fe8000c101908 */
[----:B------:R-:W-:Y:S04]  /*1ed0*/  STG.E desc[UR8][R8.64], R33 ;  /* 0x0000002108007986 */ /* 0x000fe8000c101908 */
[----:B------:R-:W-:Y:S04]  /*1ee0*/  STG.E desc[UR8][R10.64], R29 ;  /* 0x0000001d0a007986 */ /* 0x000fe8000c101908 */
[----:B------:R-:W-:Y:S04]  /*1ef0*/  STG.E desc[UR8][R4.64+0x4], R41 ;  /* 0x0000042904007986 */ /* 0x000fe8000c101908 */
[----:B------:R-:W-:Y:S04]  /*1f00*/  STG.E desc[UR8][R6.64+0x4], R47 ;  /* 0x0000042f06007986 */ /* 0x000fe8000c101908 */
[----:B------:R-:W-:Y:S04]  /*1f10*/  STG.E desc[UR8][R8.64+0x4], R17 ;  /* 0x0000041108007986 */ /* 0x000fe8000c101908 */
[----:B------:R-:W-:Y:S01]  /*1f20*/  STG.E desc[UR8][R10.64+0x4], R51 ;  /* 0x000004330a007986 */ /* 0x000fe2000c101908 */
[----:B------:R-:W-:Y:S05]  /*1f30*/  EXIT ;  /* 0x000000000000794d */ /* 0x000fea0003800000 */
.L_x_1:
[----:B------:R-:W-:-:S00]  /*1f40*/  BRA `(.L_x_1) ;  /* 0xfffffffc00fc7947 */ /* 0x000fc0000383ffff */
[----:B------:R-:W-:-:S00]  /*1f50*/  NOP ;  /* 0x0000000000007918 */ /* 0x000fc00000000000 */
        /* <DEDUP_REMOVED lines=10> */
.L_x_2:


//--------------------- .nv.shared.my_kernel_kernel0 --------------------------
	.section	.nv.shared.my_kernel_kernel0,"aw",@nobits
	.sectionflags	@""
	.align	4
.nv.shared.my_kernel_kernel0:
	.zero		6784


//--------------------- .nv.shared.reserved.0     --------------------------
	.section	.nv.shared.reserved.0,"aw",@nobits
	.weak		__nv_reservedSMEM_offset_0_alias
	.size		__nv_reservedSMEM_offset_0_alias, 0, 64
	.other		__nv_reservedSMEM_offset_0_alias,@"STO_CUDA_RESERVED_SHARED STV_DEFAULT"
__nv_reservedSMEM_offset_0_alias:
	.zero		0
	.zero		64


//--------------------- .nv.constant0.my_kernel_kernel0 --------------------------
	.section	.nv.constant0.my_kernel_kernel0,"a",@progbits
	.sectionflags	@""
	.align	4
.nv.constant0.my_kernel_kernel0:
	.zero		936


//--------------------- SYMBOLS --------------------------

	.type		.nv.reservedSmem.offset0,@object
	.size		.nv.reservedSmem.offset0,0x4
	.type		.nv.reservedSmem.cap,@object
	.size		.nv.reservedSmem.cap,0x4
